	.target	sm_100a

	.elftype	@"ET_EXEC"


//--------------------- .note.nv.tkinfo           --------------------------
	.section	.note.nv.tkinfo,"",@"SHT_NOTE"
	.sectionflags	@"SHF_NOTE_NV_TKINFO"
	.tkinfo
        /*0018*/ 	.word	0x00000002
        /*0030*/ 	.string	""
        /*0030*/ 	.string	"ptxas"
        /*0030*/ 	.string	"Cuda compilation tools, release 13.0, V13.0.88"
        /*0030*/ 	.string	"Build cuda_13.0.r13.0/compiler.36424714_0"
        /*0030*/ 	.string	"-arch sm_100a -m 64 "



//--------------------- .note.nv.cuinfo           --------------------------
	.section	.note.nv.cuinfo,"",@"SHT_NOTE"
	.sectionflags	@"SHF_NOTE_NV_CUINFO"
        /*0018*/ 	.short	0x0002
        /*001a*/ 	.short	0x0064
        /*001c*/ 	.short	0x0082
	.zero		2


//--------------------- .nv.info                  --------------------------
	.section	.nv.info,"",@"SHT_CUDA_INFO"
	.align	4


	//----- nvinfo : EIATTR_REGCOUNT
	.align		4
        /*0000*/ 	.byte	0x04, 0x2f
        /*0002*/ 	.short	(.L_19 - .L_18)
	.align		4
.L_18:
        /*0004*/ 	.word	index@(_ZN7cutlass13device_kernelINS_4conv6kernel13ConvUniversalINS1_16ConvProblemShapeILNS1_8OperatorE1ELi3EEENS1_10collective14CollectiveConvINS1_47MainloopSm100TmaUmmaWarpSpecializedImplicitGemmILS5_1ELi12ELi3ELi1ELi2EN4cute5tupleIJNSA_1CILi2EEENSC_ILi1EEESE_EEEEENSB_IJNSC_ILi64EEESH_NSB_IJNSC_ILi32EEEEEEEEENS_10tfloat32_tESL_NSA_8TiledMMAINSA_8MMA_AtomIJNSA_17SM100_MMA_TF32_SSISL_SL_fLi64ELi64ELNSA_4UMMA5MajorE0ELSQ_1ELNSP_7ScaleInE0ELSR_0EEEEEENSA_6LayoutINSB_IJSE_SE_SE_EEENSB_IJNSC_ILi0EEESW_SW_EEEEENSB_IJNSA_10UnderscoreESZ_SZ_EEEEENS7_6detail27Sm100ImplicitGemmTileTraitsINSA_20SM90_TMA_LOAD_IM2COLENSA_14ComposedLayoutINSA_7SwizzleILi3ELi4ELi3EEENSA_18smem_ptr_flag_bitsILi32EEENSU_INSB_IJNSC_ILi8EEESI_EEENSB_IJSI_SE_EEEEEEEvEENS13_INSA_23SM90_TMA_LOAD_MULTICASTENS15_INS16_ILi2ELi5ELi2EEES19_NSU_INSB_IJSI_NSC_ILi4EEEEEENSB_IJSE_SI_EEEEEEEvEEEENS_8epilogue10collective18CollectiveEpilogueINS1P_23Sm100TmaWarpSpecializedILi3ELi2ELi16ELb1ELb0EEEJSK_NSB_IJNSU_ISH_SE_EENSU_ISI_SE_EEEEESL_NSB_IJNSB_IJllllEEESE_SW_EEESL_S1Y_NS1P_6fusion15FusionCallbacksIS1T_NS1Z_17LinearCombinationISL_fSL_fLNS_15FloatRoundStyleE2EEESK_S1W_JEEENSA_5SM1004TMEM4LOAD26SM100_TMEM_LOAD_16dp128b8xES14_S1E_NSA_17SM75_U32x4_LDSM_NENSA_21SM90_TMA_STORE_IM2COLES1E_NSA_17SM90_U32x4_STSM_NENSA_39AutoVectorizingCopyWithAssumedAlignmentILi128EEEEEEvvEEEEvNT_6ParamsE)
        /*0008*/ 	.word	0x0000005c


	//----- nvinfo : EIATTR_FRAME_SIZE
	.align		4
.L_19:
        /*000c*/ 	.byte	0x04, 0x11
        /*000e*/ 	.short	(.L_21 - .L_20)
	.align		4
.L_20:
        /*0010*/ 	.word	index@($__internal_2_$__cuda_sm10x_tcgen05_guardrail_trap_unallocated_columns_being_dealloced)
        /*0014*/ 	.word	0x00000008


	//----- nvinfo : EIATTR_FRAME_SIZE
	.align		4
.L_21:
        /*0018*/ 	.byte	0x04, 0x11
        /*001a*/ 	.short	(.L_23 - .L_22)
	.align		4
.L_22:
        /*001c*/ 	.word	index@($__internal_1_$__cuda_sm10x_tcgen05_guardrail_trap_phase_invalid_during_alloc)
        /*0020*/ 	.word	0x00000008


	//----- nvinfo : EIATTR_FRAME_SIZE
	.align		4
.L_23:
        /*0024*/ 	.byte	0x04, 0x11
        /*0026*/ 	.short	(.L_25 - .L_24)
	.align		4
.L_24:
        /*0028*/ 	.word	index@($__internal_0_$__cuda_sm10x_tcgen05_guardrail_trap_col_being_dealloced_not_returned_by_alloc)
        /*002c*/ 	.word	0x00000008


	//----- nvinfo : EIATTR_FRAME_SIZE
	.align		4
.L_25:
        /*0030*/ 	.byte	0x04, 0x11
        /*0032*/ 	.short	(.L_27 - .L_26)
	.align		4
.L_26:
        /*0034*/ 	.word	index@(_ZN7cutlass13device_kernelINS_4conv6kernel13ConvUniversalINS1_16ConvProblemShapeILNS1_8OperatorE1ELi3EEENS1_10collective14CollectiveConvINS1_47MainloopSm100TmaUmmaWarpSpecializedImplicitGemmILS5_1ELi12ELi3ELi1ELi2EN4cute5tupleIJNSA_1CILi2EEENSC_ILi1EEESE_EEEEENSB_IJNSC_ILi64EEESH_NSB_IJNSC_ILi32EEEEEEEEENS_10tfloat32_tESL_NSA_8TiledMMAINSA_8MMA_AtomIJNSA_17SM100_MMA_TF32_SSISL_SL_fLi64ELi64ELNSA_4UMMA5MajorE0ELSQ_1ELNSP_7ScaleInE0ELSR_0EEEEEENSA_6LayoutINSB_IJSE_SE_SE_EEENSB_IJNSC_ILi0EEESW_SW_EEEEENSB_IJNSA_10UnderscoreESZ_SZ_EEEEENS7_6detail27Sm100ImplicitGemmTileTraitsINSA_20SM90_TMA_LOAD_IM2COLENSA_14ComposedLayoutINSA_7SwizzleILi3ELi4ELi3EEENSA_18smem_ptr_flag_bitsILi32EEENSU_INSB_IJNSC_ILi8EEESI_EEENSB_IJSI_SE_EEEEEEEvEENS13_INSA_23SM90_TMA_LOAD_MULTICASTENS15_INS16_ILi2ELi5ELi2EEES19_NSU_INSB_IJSI_NSC_ILi4EEEEEENSB_IJSE_SI_EEEEEEEvEEEENS_8epilogue10collective18CollectiveEpilogueINS1P_23Sm100TmaWarpSpecializedILi3ELi2ELi16ELb1ELb0EEEJSK_NSB_IJNSU_ISH_SE_EENSU_ISI_SE_EEEEESL_NSB_IJNSB_IJllllEEESE_SW_EEESL_S1Y_NS1P_6fusion15FusionCallbacksIS1T_NS1Z_17LinearCombinationISL_fSL_fLNS_15FloatRoundStyleE2EEESK_S1W_JEEENSA_5SM1004TMEM4LOAD26SM100_TMEM_LOAD_16dp128b8xES14_S1E_NSA_17SM75_U32x4_LDSM_NENSA_21SM90_TMA_STORE_IM2COLES1E_NSA_17SM90_U32x4_STSM_NENSA_39AutoVectorizingCopyWithAssumedAlignmentILi128EEEEEEvvEEEEvNT_6ParamsE)
        /*0038*/ 	.word	0x00000008


	//----- nvinfo : EIATTR_MIN_STACK_SIZE
	.align		4
.L_27:
        /*003c*/ 	.byte	0x04, 0x12
        /*003e*/ 	.short	(.L_29 - .L_28)
	.align		4
.L_28:
        /*0040*/ 	.word	index@(_ZN7cutlass13device_kernelINS_4conv6kernel13ConvUniversalINS1_16ConvProblemShapeILNS1_8OperatorE1ELi3EEENS1_10collective14CollectiveConvINS1_47MainloopSm100TmaUmmaWarpSpecializedImplicitGemmILS5_1ELi12ELi3ELi1ELi2EN4cute5tupleIJNSA_1CILi2EEENSC_ILi1EEESE_EEEEENSB_IJNSC_ILi64EEESH_NSB_IJNSC_ILi32EEEEEEEEENS_10tfloat32_tESL_NSA_8TiledMMAINSA_8MMA_AtomIJNSA_17SM100_MMA_TF32_SSISL_SL_fLi64ELi64ELNSA_4UMMA5MajorE0ELSQ_1ELNSP_7ScaleInE0ELSR_0EEEEEENSA_6LayoutINSB_IJSE_SE_SE_EEENSB_IJNSC_ILi0EEESW_SW_EEEEENSB_IJNSA_10UnderscoreESZ_SZ_EEEEENS7_6detail27Sm100ImplicitGemmTileTraitsINSA_20SM90_TMA_LOAD_IM2COLENSA_14ComposedLayoutINSA_7SwizzleILi3ELi4ELi3EEENSA_18smem_ptr_flag_bitsILi32EEENSU_INSB_IJNSC_ILi8EEESI_EEENSB_IJSI_SE_EEEEEEEvEENS13_INSA_23SM90_TMA_LOAD_MULTICASTENS15_INS16_ILi2ELi5ELi2EEES19_NSU_INSB_IJSI_NSC_ILi4EEEEEENSB_IJSE_SI_EEEEEEEvEEEENS_8epilogue10collective18CollectiveEpilogueINS1P_23Sm100TmaWarpSpecializedILi3ELi2ELi16ELb1ELb0EEEJSK_NSB_IJNSU_ISH_SE_EENSU_ISI_SE_EEEEESL_NSB_IJNSB_IJllllEEESE_SW_EEESL_S1Y_NS1P_6fusion15FusionCallbacksIS1T_NS1Z_17LinearCombinationISL_fSL_fLNS_15FloatRoundStyleE2EEESK_S1W_JEEENSA_5SM1004TMEM4LOAD26SM100_TMEM_LOAD_16dp128b8xES14_S1E_NSA_17SM75_U32x4_LDSM_NENSA_21SM90_TMA_STORE_IM2COLES1E_NSA_17SM90_U32x4_STSM_NENSA_39AutoVectorizingCopyWithAssumedAlignmentILi128EEEEEEvvEEEEvNT_6ParamsE)
        /*0044*/ 	.word	0x00000008
.L_29:


//--------------------- .nv.compat                --------------------------
	.section	.nv.compat,"",@"SHT_CUDA_COMPAT_INFO"
	.align	4
        /*0000*/ 	.byte	0x02, 0x09, 0x01, 0x00, 0x02, 0x02, 0x02, 0x00, 0x02, 0x05, 0x05, 0x00, 0x03, 0x07, 0x01, 0x01
        /*0010*/ 	.byte	0x02, 0x03, 0x01, 0x00, 0x02, 0x06, 0x01, 0x00, 0x04, 0x0b, 0x08, 0x00, 0x09, 0x00, 0x00, 0x00
        /*0020*/ 	.byte	0x00, 0x00, 0x00, 0x00


//--------------------- .nv.info._ZN7cutlass13device_kernelINS_4conv6kernel13ConvUniversalINS1_16ConvProblemShapeILNS1_8OperatorE1ELi3EEENS1_10collective14CollectiveConvINS1_47MainloopSm100TmaUmmaWarpSpecializedImplicitGemmILS5_1ELi12ELi3ELi1ELi2EN4cute5tupleIJNSA_1CILi2EEENSC_ILi1EEESE_EEEEENSB_IJNSC_ILi64EEESH_NSB_IJNSC_ILi32EEEEEEEEENS_10tfloat32_tESL_NSA_8TiledMMAINSA_8MMA_AtomIJNSA_17SM100_MMA_TF32_SSISL_SL_fLi64ELi64ELNSA_4UMMA5MajorE0ELSQ_1ELNSP_7ScaleInE0ELSR_0EEEEEENSA_6LayoutINSB_IJSE_SE_SE_EEENSB_IJNSC_ILi0EEESW_SW_EEEEENSB_IJNSA_10UnderscoreESZ_SZ_EEEEENS7_6detail27Sm100ImplicitGemmTileTraitsINSA_20SM90_TMA_LOAD_IM2COLENSA_14ComposedLayoutINSA_7SwizzleILi3ELi4ELi3EEENSA_18smem_ptr_flag_bitsILi32EEENSU_INSB_IJNSC_ILi8EEESI_EEENSB_IJSI_SE_EEEEEEEvEENS13_INSA_23SM90_TMA_LOAD_MULTICASTENS15_INS16_ILi2ELi5ELi2EEES19_NSU_INSB_IJSI_NSC_ILi4EEEEEENSB_IJSE_SI_EEEEEEEvEEEENS_8epilogue10collective18CollectiveEpilogueINS1P_23Sm100TmaWarpSpecializedILi3ELi2ELi16ELb1ELb0EEEJSK_NSB_IJNSU_ISH_SE_EENSU_ISI_SE_EEEEESL_NSB_IJNSB_IJllllEEESE_SW_EEESL_S1Y_NS1P_6fusion15FusionCallbacksIS1T_NS1Z_17LinearCombinationISL_fSL_fLNS_15FloatRoundStyleE2EEESK_S1W_JEEENSA_5SM1004TMEM4LOAD26SM100_TMEM_LOAD_16dp128b8xES14_S1E_NSA_17SM75_U32x4_LDSM_NENSA_21SM90_TMA_STORE_IM2COLES1E_NSA_17SM90_U32x4_STSM_NENSA_39AutoVectorizingCopyWithAssumedAlignmentILi128EEEEEEvvEEEEvNT_6ParamsE --------------------------
	.section	.nv.info._ZN7cutlass13device_kernelINS_4conv6kernel13ConvUniversalINS1_16ConvProblemShapeILNS1_8OperatorE1ELi3EEENS1_10collective14CollectiveConvINS1_47MainloopSm100TmaUmmaWarpSpecializedImplicitGemmILS5_1ELi12ELi3ELi1ELi2EN4cute5tupleIJNSA_1CILi2EEENSC_ILi1EEESE_EEEEENSB_IJNSC_ILi64EEESH_NSB_IJNSC_ILi32EEEEEEEEENS_10tfloat32_tESL_NSA_8TiledMMAINSA_8MMA_AtomIJNSA_17SM100_MMA_TF32_SSISL_SL_fLi64ELi64ELNSA_4UMMA5MajorE0ELSQ_1ELNSP_7ScaleInE0ELSR_0EEEEEENSA_6LayoutINSB_IJSE_SE_SE_EEENSB_IJNSC_ILi0EEESW_SW_EEEEENSB_IJNSA_10UnderscoreESZ_SZ_EEEEENS7_6detail27Sm100ImplicitGemmTileTraitsINSA_20SM90_TMA_LOAD_IM2COLENSA_14ComposedLayoutINSA_7SwizzleILi3ELi4ELi3EEENSA_18smem_ptr_flag_bitsILi32EEENSU_INSB_IJNSC_ILi8EEESI_EEENSB_IJSI_SE_EEEEEEEvEENS13_INSA_23SM90_TMA_LOAD_MULTICASTENS15_INS16_ILi2ELi5ELi2EEES19_NSU_INSB_IJSI_NSC_ILi4EEEEEENSB_IJSE_SI_EEEEEEEvEEEENS_8epilogue10collective18CollectiveEpilogueINS1P_23Sm100TmaWarpSpecializedILi3ELi2ELi16ELb1ELb0EEEJSK_NSB_IJNSU_ISH_SE_EENSU_ISI_SE_EEEEESL_NSB_IJNSB_IJllllEEESE_SW_EEESL_S1Y_NS1P_6fusion15FusionCallbacksIS1T_NS1Z_17LinearCombinationISL_fSL_fLNS_15FloatRoundStyleE2EEESK_S1W_JEEENSA_5SM1004TMEM4LOAD26SM100_TMEM_LOAD_16dp128b8xES14_S1E_NSA_17SM75_U32x4_LDSM_NENSA_21SM90_TMA_STORE_IM2COLES1E_NSA_17SM90_U32x4_STSM_NENSA_39AutoVectorizingCopyWithAssumedAlignmentILi128EEEEEEvvEEEEvNT_6ParamsE,"",@"SHT_CUDA_INFO"
	.sectionflags	@""
	.align	4


	//----- nvinfo : EIATTR_CUDA_API_VERSION
	.align		4
        /*0000*/ 	.byte	0x04, 0x37
        /*0002*/ 	.short	(.L_31 - .L_30)
.L_30:
        /*0004*/ 	.word	0x00000082


	//----- nvinfo : EIATTR_KPARAM_INFO
	.align		4
.L_31:
        /*0008*/ 	.byte	0x04, 0x17
        /*000a*/ 	.short	(.L_33 - .L_32)
.L_32:
        /*000c*/ 	.word	0x00000000
        /*0010*/ 	.short	0x0000
        /*0012*/ 	.short	0x0000
        /*0014*/ 	.byte	0x00, 0xf0, 0x01, 0x24


	//----- nvinfo : EIATTR_AT_ENTRY_FRAGMENTS
	.align		4
.L_33:
        /*0018*/ 	.byte	0x04, 0x4f
        /*001a*/ 	.short	(.L_35 - .L_34)


	//   ....[0]....
.L_34:
        /*001c*/ 	.word	0x00000006


	//----- nvinfo : EIATTR_RESERVED_SMEM_USED
	.align		4
.L_35:
        /*0020*/ 	.byte	0x01, 0x41
	.zero		2


	//----- nvinfo : EIATTR_SPARSE_MMA_MASK
	.align		4
        /*0024*/ 	.byte	0x03, 0x50
        /*0026*/ 	.short	0x0000


	//----- nvinfo : EIATTR_TCGEN05_1CTA_USED
	.align		4
        /*0028*/ 	.byte	0x01, 0x51
	.zero		2


	//----- nvinfo : EIATTR_MAXREG_COUNT
	.align		4
        /*002c*/ 	.byte	0x03, 0x1b
        /*002e*/ 	.short	0x00ff


	//----- nvinfo : EIATTR_NUM_BARRIERS
	.align		4
        /*0030*/ 	.byte	0x02, 0x4c
        /*0032*/ 	.byte	0x07
	.zero		1


	//----- nvinfo : EIATTR_EXTERNS
	.align		4
        /*0034*/ 	.byte	0x04, 0x0f
        /*0036*/ 	.short	(.L_37 - .L_36)


	//   ....[0]....
	.align		4
.L_36:
        /*0038*/ 	.word	index@(__assertfail)


	//----- nvinfo : EIATTR_MERCURY_ISA_VERSION
	.align		4
.L_37:
        /*003c*/ 	.byte	0x03, 0x5f
        /*003e*/ 	.short	0x0101


	//----- nvinfo : EIATTR_INT_WARP_WIDE_INSTR_OFFSETS
	.align		4
        /*0040*/ 	.byte	0x04, 0x31
        /*0042*/ 	.short	(.L_39 - .L_38)


	//   ....[0]....
.L_38:
        /*0044*/ 	.word	0x000044a0


	//   ....[1]....
        /*0048*/ 	.word	0x000044c0


	//   ....[2]....
        /*004c*/ 	.word	0x000044f0


	//   ....[3]....
        /*0050*/ 	.word	0x00005240


	//   ....[4]....
        /*0054*/ 	.word	0x00005370


	//   ....[5]....
        /*0058*/ 	.word	0x00005510


	//   ....[6]....
        /*005c*/ 	.word	0x00005590


	//----- nvinfo : EIATTR_COOP_GROUP_MASK_REGIDS
	.align		4
.L_39:
        /*0060*/ 	.byte	0x04, 0x29
        /*0062*/ 	.short	(.L_41 - .L_40)


	//   ....[0]....
.L_40:
        /*0064*/ 	.word	0xffffffff


	//   ....[1]....
        /*0068*/ 	.word	0xffffffff


	//   ....[2]....
        /*006c*/ 	.word	0xffffffff


	//   ....[3]....
        /*0070*/ 	.word	0xffffffff


	//   ....[4]....
        /*0074*/ 	.word	0xffffffff


	//   ....[5]....
        /*0078*/ 	.word	0xffffffff


	//   ....[6]....
        /*007c*/ 	.word	0xffffffff


	//   ....[7]....
        /*0080*/ 	.word	0xffffffff


	//   ....[8]....
        /*0084*/ 	.word	0xffffffff


	//   ....[9]....
        /*0088*/ 	.word	0xffffffff


	//   ....[10]....
        /*008c*/ 	.word	0xffffffff


	//   ....[11]....
        /*0090*/ 	.word	0xffffffff


	//   ....[12]....
        /*0094*/ 	.word	0xffffffff


	//----- nvinfo : EIATTR_COOP_GROUP_INSTR_OFFSETS
	.align		4
.L_41:
        /*0098*/ 	.byte	0x04, 0x28
        /*009a*/ 	.short	(.L_43 - .L_42)


	//   ....[0]....
.L_42:
        /*009c*/ 	.word	0x00000090


	//   ....[1]....
        /*00a0*/ 	.word	0x00000500


	//   ....[2]....
        /*00a4*/ 	.word	0x000007c0


	//   ....[3]....
        /*00a8*/ 	.word	0x00000940


	//   ....[4]....
        /*00ac*/ 	.word	0x00000a40


	//   ....[5]....
        /*00b0*/ 	.word	0x00000b90


	//   ....[6]....
        /*00b4*/ 	.word	0x00000d90


	//   ....[7]....
        /*00b8*/ 	.word	0x00002710


	//   ....[8]....
        /*00bc*/ 	.word	0x000037a0


	//   ....[9]....
        /*00c0*/ 	.word	0x000039b0


	//   ....[10]....
        /*00c4*/ 	.word	0x000039e0


	//   ....[11]....
        /*00c8*/ 	.word	0x00004380


	//   ....[12]....
        /*00cc*/ 	.word	0x000045c0


	//----- nvinfo : EIATTR_VRC_CTA_INIT_COUNT
	.align		4
.L_43:
        /*00d0*/ 	.byte	0x02, 0x4a
        /*00d2*/ 	.byte	0x80
	.zero		1


	//----- nvinfo : EIATTR_SYSCALL_OFFSETS
	.align		4
        /*00d4*/ 	.byte	0x04, 0x46
        /*00d6*/ 	.short	(.L_45 - .L_44)


	//   ....[0]....
.L_44:
        /*00d8*/ 	.word	0x00006310


	//   ....[1]....
        /*00dc*/ 	.word	0x00006400


	//   ....[2]....
        /*00e0*/ 	.word	0x00006ec0


	//   ....[3]....
        /*00e4*/ 	.word	0x00007950


	//----- nvinfo : EIATTR_MBARRIER_INSTR_OFFSETS
	.align		4
.L_45:
        /*00e8*/ 	.byte	0x04, 0x39
        /*00ea*/ 	.short	(.L_47 - .L_46)


	//   ....[0]....
.L_46:
        /*00ec*/ 	.word	0x00000620
        /*00f0*/ 	.word	0x000000ff
        /*00f4*/ 	.word	0x00000000
        /*00f8*/ 	.short	0x0100
        /*00fa*/ 	.byte	0x04
	.zero		1


	//   ....[1]....
        /*00fc*/ 	.word	0x00000630
        /*0100*/ 	.word	0x000000ff
        /*0104*/ 	.word	0x00000060
        /*0108*/ 	.short	0x0100
        /*010a*/ 	.byte	0x04
	.zero		1


	//   ....[2]....
        /*010c*/ 	.word	0x00000640
        /*0110*/ 	.word	0x000000ff
        /*0114*/ 	.word	0x00000008
        /*0118*/ 	.short	0x0100
        /*011a*/ 	.byte	0x04
	.zero		1


	//   ....[3]....
        /*011c*/ 	.word	0x00000650
        /*0120*/ 	.word	0x000000ff
        /*0124*/ 	.word	0x00000068
        /*0128*/ 	.short	0x0100
        /*012a*/ 	.byte	0x04
	.zero		1


	//   ....[4]....
        /*012c*/ 	.word	0x00000660
        /*0130*/ 	.word	0x000000ff
        /*0134*/ 	.word	0x00000010
        /*0138*/ 	.short	0x0100
        /*013a*/ 	.byte	0x04
	.zero		1


	//   ....[5]....
        /*013c*/ 	.word	0x00000670
        /*0140*/ 	.word	0x000000ff
        /*0144*/ 	.word	0x00000070
        /*0148*/ 	.short	0x0100
        /*014a*/ 	.byte	0x04
	.zero		1


	//   ....[6]....
        /*014c*/ 	.word	0x00000680
        /*0150*/ 	.word	0x000000ff
        /*0154*/ 	.word	0x00000018
        /*0158*/ 	.short	0x0100
        /*015a*/ 	.byte	0x04
	.zero		1


	//   ....[7]....
        /*015c*/ 	.word	0x00000690
        /*0160*/ 	.word	0x000000ff
        /*0164*/ 	.word	0x00000078
        /*0168*/ 	.short	0x0100
        /*016a*/ 	.byte	0x04
	.zero		1


	//   ....[8]....
        /*016c*/ 	.word	0x000006a0
        /*0170*/ 	.word	0x000000ff
        /*0174*/ 	.word	0x00000020
        /*0178*/ 	.short	0x0100
        /*017a*/ 	.byte	0x04
	.zero		1


	//   ....[9]....
        /*017c*/ 	.word	0x000006b0
        /*0180*/ 	.word	0x000000ff
        /*0184*/ 	.word	0x00000080
        /*0188*/ 	.short	0x0100
        /*018a*/ 	.byte	0x04
	.zero		1


	//   ....[10]....
        /*018c*/ 	.word	0x000006c0
        /*0190*/ 	.word	0x000000ff
        /*0194*/ 	.word	0x00000028
        /*0198*/ 	.short	0x0100
        /*019a*/ 	.byte	0x04
	.zero		1


	//   ....[11]....
        /*019c*/ 	.word	0x000006d0
        /*01a0*/ 	.word	0x000000ff
        /*01a4*/ 	.word	0x00000088
        /*01a8*/ 	.short	0x0100
        /*01aa*/ 	.byte	0x04
	.zero		1


	//   ....[12]....
        /*01ac*/ 	.word	0x000006e0
        /*01b0*/ 	.word	0x000000ff
        /*01b4*/ 	.word	0x00000030
        /*01b8*/ 	.short	0x0100
        /*01ba*/ 	.byte	0x04
	.zero		1


	//   ....[13]....
        /*01bc*/ 	.word	0x000006f0
        /*01c0*/ 	.word	0x000000ff
        /*01c4*/ 	.word	0x00000090
        /*01c8*/ 	.short	0x0100
        /*01ca*/ 	.byte	0x04
	.zero		1


	//   ....[14]....
        /*01cc*/ 	.word	0x00000700
        /*01d0*/ 	.word	0x000000ff
        /*01d4*/ 	.word	0x00000038
        /*01d8*/ 	.short	0x0100
        /*01da*/ 	.byte	0x04
	.zero		1


	//   ....[15]....
        /*01dc*/ 	.word	0x00000710
        /*01e0*/ 	.word	0x000000ff
        /*01e4*/ 	.word	0x00000098
        /*01e8*/ 	.short	0x0100
        /*01ea*/ 	.byte	0x04
	.zero		1


	//   ....[16]....
        /*01ec*/ 	.word	0x00000720
        /*01f0*/ 	.word	0x000000ff
        /*01f4*/ 	.word	0x00000040
        /*01f8*/ 	.short	0x0100
        /*01fa*/ 	.byte	0x04
	.zero		1


	//   ....[17]....
        /*01fc*/ 	.word	0x00000730
        /*0200*/ 	.word	0x000000ff
        /*0204*/ 	.word	0x000000a0
        /*0208*/ 	.short	0x0100
        /*020a*/ 	.byte	0x04
	.zero		1


	//   ....[18]....
        /*020c*/ 	.word	0x00000740
        /*0210*/ 	.word	0x000000ff
        /*0214*/ 	.word	0x00000048
        /*0218*/ 	.short	0x0100
        /*021a*/ 	.byte	0x04
	.zero		1


	//   ....[19]....
        /*021c*/ 	.word	0x00000750
        /*0220*/ 	.word	0x000000ff
        /*0224*/ 	.word	0x000000a8
        /*0228*/ 	.short	0x0100
        /*022a*/ 	.byte	0x04
	.zero		1


	//   ....[20]....
        /*022c*/ 	.word	0x00000760
        /*0230*/ 	.word	0x000000ff
        /*0234*/ 	.word	0x00000050
        /*0238*/ 	.short	0x0100
        /*023a*/ 	.byte	0x04
	.zero		1


	//   ....[21]....
        /*023c*/ 	.word	0x00000770
        /*0240*/ 	.word	0x000000ff
        /*0244*/ 	.word	0x000000b0
        /*0248*/ 	.short	0x0100
        /*024a*/ 	.byte	0x04
	.zero		1


	//   ....[22]....
        /*024c*/ 	.word	0x00000780
        /*0250*/ 	.word	0x000000ff
        /*0254*/ 	.word	0x00000058
        /*0258*/ 	.short	0x0100
        /*025a*/ 	.byte	0x04
	.zero		1


	//   ....[23]....
        /*025c*/ 	.word	0x00000790
        /*0260*/ 	.word	0x000000ff
        /*0264*/ 	.word	0x000000b8
        /*0268*/ 	.short	0x0100
        /*026a*/ 	.byte	0x04
	.zero		1


	//   ....[24]....
        /*026c*/ 	.word	0x000008d0
        /*0270*/ 	.word	0x000000ff
        /*0274*/ 	.word	0x000000c0
        /*0278*/ 	.short	0x0100
        /*027a*/ 	.byte	0x04
	.zero		1


	//   ....[25]....
        /*027c*/ 	.word	0x000008e0
        /*0280*/ 	.word	0x000000ff
        /*0284*/ 	.word	0x000000d8
        /*0288*/ 	.short	0x0100
        /*028a*/ 	.byte	0x04
	.zero		1


	//   ....[26]....
        /*028c*/ 	.word	0x000008f0
        /*0290*/ 	.word	0x000000ff
        /*0294*/ 	.word	0x000000c8
        /*0298*/ 	.short	0x0100
        /*029a*/ 	.byte	0x04
	.zero		1


	//   ....[27]....
        /*029c*/ 	.word	0x00000900
        /*02a0*/ 	.word	0x000000ff
        /*02a4*/ 	.word	0x000000e0
        /*02a8*/ 	.short	0x0100
        /*02aa*/ 	.byte	0x04
	.zero		1


	//   ....[28]....
        /*02ac*/ 	.word	0x00000910
        /*02b0*/ 	.word	0x000000ff
        /*02b4*/ 	.word	0x000000d0
        /*02b8*/ 	.short	0x0100
        /*02ba*/ 	.byte	0x04
	.zero		1


	//   ....[29]....
        /*02bc*/ 	.word	0x00000920
        /*02c0*/ 	.word	0x000000ff
        /*02c4*/ 	.word	0x000000e8
        /*02c8*/ 	.short	0x0100
        /*02ca*/ 	.byte	0x04
	.zero		1


	//   ....[30]....
        /*02cc*/ 	.word	0x00000a10
        /*02d0*/ 	.word	0x000000ff
        /*02d4*/ 	.word	0x000000f0
        /*02d8*/ 	.short	0x0100
        /*02da*/ 	.byte	0x06
	.zero		1


	//   ....[31]....
        /*02dc*/ 	.word	0x00000a20
        /*02e0*/ 	.word	0x000000ff
        /*02e4*/ 	.word	0x000000f8
        /*02e8*/ 	.short	0x0100
        /*02ea*/ 	.byte	0x06
	.zero		1


	//   ....[32]....
        /*02ec*/ 	.word	0x00000b60
        /*02f0*/ 	.word	0x000000ff
        /*02f4*/ 	.word	0x00000100
        /*02f8*/ 	.short	0x0100
        /*02fa*/ 	.byte	0x06
	.zero		1


	//   ....[33]....
        /*02fc*/ 	.word	0x00000b70
        /*0300*/ 	.word	0x000000ff
        /*0304*/ 	.word	0x00000108
        /*0308*/ 	.short	0x0100
        /*030a*/ 	.byte	0x06
	.zero		1


	//   ....[34]....
        /*030c*/ 	.word	0x00000ca0
        /*0310*/ 	.word	0x000000ff
        /*0314*/ 	.word	0x00000110
        /*0318*/ 	.short	0x0100
        /*031a*/ 	.byte	0x04
	.zero		1


	//   ....[35]....
        /*031c*/ 	.word	0x00000cb0
        /*0320*/ 	.word	0x000000ff
        /*0324*/ 	.word	0x00000120
        /*0328*/ 	.short	0x0100
        /*032a*/ 	.byte	0x04
	.zero		1


	//   ....[36]....
        /*032c*/ 	.word	0x00000cc0
        /*0330*/ 	.word	0x000000ff
        /*0334*/ 	.word	0x00000118
        /*0338*/ 	.short	0x0100
        /*033a*/ 	.byte	0x04
	.zero		1


	//   ....[37]....
        /*033c*/ 	.word	0x00000cd0
        /*0340*/ 	.word	0x000000ff
        /*0344*/ 	.word	0x00000128
        /*0348*/ 	.short	0x0100
        /*034a*/ 	.byte	0x04
	.zero		1


	//   ....[38]....
        /*034c*/ 	.word	0x00001820
        /*0350*/ 	.word	0x000000ff
        /*0354*/ 	.word	0x00000060
        /*0358*/ 	.short	0x010a
        /*035a*/ 	.byte	0x04
	.zero		1


	//   ....[39]....
        /*035c*/ 	.word	0x00001b30
        /*0360*/ 	.word	0x000000ff
        /*0364*/ 	.word	0x00000060
        /*0368*/ 	.short	0x010a
        /*036a*/ 	.byte	0x11
	.zero		1


	//   ....[40]....
        /*036c*/ 	.word	0x00001cc0
        /*0370*/ 	.word	0x000000ff
        /*0374*/ 	.word	0x00000060
        /*0378*/ 	.short	0x010a
        /*037a*/ 	.byte	0x08
	.zero		1


	//   ....[41]....
        /*037c*/ 	.word	0x00001f80
        /*0380*/ 	.word	0x000000ff
        /*0384*/ 	.word	0x000000f8
        /*0388*/ 	.short	0x0101
        /*038a*/ 	.byte	0x29
	.zero		1


	//   ....[42]....
        /*038c*/ 	.word	0x00001fa0
        /*0390*/ 	.word	0x000000ff
        /*0394*/ 	.word	0x00000060
        /*0398*/ 	.short	0x010a
        /*039a*/ 	.byte	0x04
	.zero		1


	//   ....[43]....
        /*039c*/ 	.word	0x00002280
        /*03a0*/ 	.word	0x000000ff
        /*03a4*/ 	.word	0x00000060
        /*03a8*/ 	.short	0x010a
        /*03aa*/ 	.byte	0x09
	.zero		1


	//   ....[44]....
        /*03ac*/ 	.word	0x00002410
        /*03b0*/ 	.word	0x000000ff
        /*03b4*/ 	.word	0x00000060
        /*03b8*/ 	.short	0x010a
        /*03ba*/ 	.byte	0x08
	.zero		1


	//   ....[45]....
        /*03bc*/ 	.word	0x00002720
        /*03c0*/ 	.word	0x000000ff
        /*03c4*/ 	.word	0x00000100
        /*03c8*/ 	.short	0x010a
        /*03ca*/ 	.byte	0x29
	.zero		1


	//   ....[46]....
        /*03cc*/ 	.word	0x000027e0
        /*03d0*/ 	.word	0x000000ff
        /*03d4*/ 	.word	0x00000000
        /*03d8*/ 	.short	0x0101
        /*03da*/ 	.byte	0x04
	.zero		1


	//   ....[47]....
        /*03dc*/ 	.word	0x00002dd0
        /*03e0*/ 	.word	0x000000ff
        /*03e4*/ 	.word	0x00000000
        /*03e8*/ 	.short	0x010a
        /*03ea*/ 	.byte	0x04
	.zero		1


	//   ....[48]....
        /*03ec*/ 	.word	0x00002e60
        /*03f0*/ 	.word	0x000000ff
        /*03f4*/ 	.word	0x00000000
        /*03f8*/ 	.short	0x010a
        /*03fa*/ 	.byte	0x05
	.zero		1


	//   ....[49]....
        /*03fc*/ 	.word	0x00002ef0
        /*0400*/ 	.word	0x000000ff
        /*0404*/ 	.word	0x00000000
        /*0408*/ 	.short	0x010a
        /*040a*/ 	.byte	0x05
	.zero		1


	//   ....[50]....
        /*040c*/ 	.word	0x00002f80
        /*0410*/ 	.word	0x000000ff
        /*0414*/ 	.word	0x00000000
        /*0418*/ 	.short	0x010a
        /*041a*/ 	.byte	0x05
	.zero		1


	//   ....[51]....
        /*041c*/ 	.word	0x00003010
        /*0420*/ 	.word	0x000000ff
        /*0424*/ 	.word	0x00000000
        /*0428*/ 	.short	0x010a
        /*042a*/ 	.byte	0x05
	.zero		1


	//   ....[52]....
        /*042c*/ 	.word	0x000030a0
        /*0430*/ 	.word	0x000000ff
        /*0434*/ 	.word	0x00000000
        /*0438*/ 	.short	0x010a
        /*043a*/ 	.byte	0x05
	.zero		1


	//   ....[53]....
        /*043c*/ 	.word	0x00003130
        /*0440*/ 	.word	0x000000ff
        /*0444*/ 	.word	0x00000000
        /*0448*/ 	.short	0x010a
        /*044a*/ 	.byte	0x05
	.zero		1


	//   ....[54]....
        /*044c*/ 	.word	0x000031c0
        /*0450*/ 	.word	0x000000ff
        /*0454*/ 	.word	0x00000000
        /*0458*/ 	.short	0x010a
        /*045a*/ 	.byte	0x05
	.zero		1


	//   ....[55]....
        /*045c*/ 	.word	0x00003250
        /*0460*/ 	.word	0x000000ff
        /*0464*/ 	.word	0x00000000
        /*0468*/ 	.short	0x010a
        /*046a*/ 	.byte	0x05
	.zero		1


	//   ....[56]....
        /*046c*/ 	.word	0x000032e0
        /*0470*/ 	.word	0x000000ff
        /*0474*/ 	.word	0x00000000
        /*0478*/ 	.short	0x010a
        /*047a*/ 	.byte	0x05
	.zero		1


	//   ....[57]....
        /*047c*/ 	.word	0x00003370
        /*0480*/ 	.word	0x000000ff
        /*0484*/ 	.word	0x00000000
        /*0488*/ 	.short	0x010a
        /*048a*/ 	.byte	0x05
	.zero		1


	//   ....[58]....
        /*048c*/ 	.word	0x00003410
        /*0490*/ 	.word	0x00000000
        /*0494*/ 	.word	0x00000000
        /*0498*/ 	.short	0x010a
        /*049a*/ 	.byte	0xff
	.zero		1


	//   ....[59]....
        /*049c*/ 	.word	0x00003560
        /*04a0*/ 	.word	0x000000ff
        /*04a4*/ 	.word	0x00000108
        /*04a8*/ 	.short	0x010a
        /*04aa*/ 	.byte	0x04
	.zero		1


	//   ....[60]....
        /*04ac*/ 	.word	0x00003600
        /*04b0*/ 	.word	0x000000ff
        /*04b4*/ 	.word	0x00000100
        /*04b8*/ 	.short	0x010a
        /*04ba*/ 	.byte	0x04
	.zero		1


	//   ....[61]....
        /*04bc*/ 	.word	0x000036a0
        /*04c0*/ 	.word	0x000000ff
        /*04c4*/ 	.word	0x00000000
        /*04c8*/ 	.short	0x0101
        /*04ca*/ 	.byte	0x05
	.zero		1


	//   ....[62]....
        /*04cc*/ 	.word	0x000036e0
        /*04d0*/ 	.word	0x000000ff
        /*04d4*/ 	.word	0x00000108
        /*04d8*/ 	.short	0x0106
        /*04da*/ 	.byte	0x04
	.zero		1


	//   ....[63]....
        /*04dc*/ 	.word	0x00003720
        /*04e0*/ 	.word	0x00000000
        /*04e4*/ 	.word	0x00000108
        /*04e8*/ 	.short	0x010a
        /*04ea*/ 	.byte	0xff
	.zero		1


	//   ....[64]....
        /*04ec*/ 	.word	0x00003cb0
        /*04f0*/ 	.word	0x000000ff
        /*04f4*/ 	.word	0x00000100
        /*04f8*/ 	.short	0x010a
        /*04fa*/ 	.byte	0x14
	.zero		1


	//   ....[65]....
        /*04fc*/ 	.word	0x00003d60
        /*0500*/ 	.word	0x000000ff
        /*0504*/ 	.word	0x00000000
        /*0508*/ 	.short	0x0101
        /*050a*/ 	.byte	0x22
	.zero		1


	//   ....[66]....
        /*050c*/ 	.word	0x00003d70
        /*0510*/ 	.word	0x000000ff
        /*0514*/ 	.word	0x00000120
        /*0518*/ 	.short	0x010a
        /*051a*/ 	.byte	0x19
	.zero		1


	//   ....[67]....
        /*051c*/ 	.word	0x00003e10
        /*0520*/ 	.word	0x000000ff
        /*0524*/ 	.word	0x00000000
        /*0528*/ 	.short	0x010a
        /*052a*/ 	.byte	0x04
	.zero		1


	//   ....[68]....
        /*052c*/ 	.word	0x00003e70
        /*0530*/ 	.word	0x000000ff
        /*0534*/ 	.word	0x00000000
        /*0538*/ 	.short	0x010a
        /*053a*/ 	.byte	0x12
	.zero		1


	//   ....[69]....
        /*053c*/ 	.word	0x00003fc0
        /*0540*/ 	.word	0x000000ff
        /*0544*/ 	.word	0x00000000
        /*0548*/ 	.short	0x010a
        /*054a*/ 	.byte	0x05
	.zero		1


	//   ....[70]....
        /*054c*/ 	.word	0x000042d0
        /*0550*/ 	.word	0x000000ff
        /*0554*/ 	.word	0x00000000
        /*0558*/ 	.short	0x010a
        /*055a*/ 	.byte	0x04
	.zero		1


	//   ....[71]....
        /*055c*/ 	.word	0x00004360
        /*0560*/ 	.word	0x000000ff
        /*0564*/ 	.word	0x00000000
        /*0568*/ 	.short	0x010a
        /*056a*/ 	.byte	0x04
	.zero		1


	//   ....[72]....
        /*056c*/ 	.word	0x000048d0
        /*0570*/ 	.word	0x000000ff
        /*0574*/ 	.word	0x00000100
        /*0578*/ 	.short	0x010a
        /*057a*/ 	.byte	0x18
	.zero		1


	//   ....[73]....
        /*057c*/ 	.word	0x00004970
        /*0580*/ 	.word	0x000000ff
        /*0584*/ 	.word	0x00000000
        /*0588*/ 	.short	0x0101
        /*058a*/ 	.byte	0x25
	.zero		1


	//   ....[74]....
        /*058c*/ 	.word	0x00004eb0
        /*0590*/ 	.word	0x000000ff
        /*0594*/ 	.word	0x000000f8
        /*0598*/ 	.short	0x010a
        /*059a*/ 	.byte	0x18
	.zero		1


	//   ....[75]....
        /*059c*/ 	.word	0x000050a0
        /*05a0*/ 	.word	0x000000ff
        /*05a4*/ 	.word	0x000000d8
        /*05a8*/ 	.short	0x010a
        /*05aa*/ 	.byte	0x07
	.zero		1


	//   ....[76]....
        /*05ac*/ 	.word	0x00005400
        /*05b0*/ 	.word	0x000000ff
        /*05b4*/ 	.word	0x000000c0
        /*05b8*/ 	.short	0x010b
        /*05ba*/ 	.byte	0x07
	.zero		1


	//   ....[77]....
        /*05bc*/ 	.word	0x00005410
        /*05c0*/ 	.word	0x000000ff
        /*05c4*/ 	.word	0x00000000
        /*05c8*/ 	.short	0x0101
        /*05ca*/ 	.byte	0x06
	.zero		1


	//   ....[78]....
        /*05cc*/ 	.word	0x00005420
        /*05d0*/ 	.word	0x000000ff
        /*05d4*/ 	.word	0x000000d8
        /*05d8*/ 	.short	0x010a
        /*05da*/ 	.byte	0x04
	.zero		1


	//   ....[79]....
        /*05dc*/ 	.word	0x00005630
        /*05e0*/ 	.word	0x000000ff
        /*05e4*/ 	.word	0x000000c0
        /*05e8*/ 	.short	0x010b
        /*05ea*/ 	.byte	0x04
	.zero		1


	//   ....[80]....
        /*05ec*/ 	.word	0x00005640
        /*05f0*/ 	.word	0x000000ff
        /*05f4*/ 	.word	0x00000000
        /*05f8*/ 	.short	0x0101
        /*05fa*/ 	.byte	0x05
	.zero		1


	//   ....[81]....
        /*05fc*/ 	.word	0x00005690
        /*0600*/ 	.word	0x000000ff
        /*0604*/ 	.word	0x00000000
        /*0608*/ 	.short	0x010a
        /*060a*/ 	.byte	0x04
	.zero		1


	//   ....[82]....
        /*060c*/ 	.word	0x00005720
        /*0610*/ 	.word	0x000000ff
        /*0614*/ 	.word	0x00000000
        /*0618*/ 	.short	0x010a
        /*061a*/ 	.byte	0x05
	.zero		1


	//   ....[83]....
        /*061c*/ 	.word	0x000057c0
        /*0620*/ 	.word	0x00000000
        /*0624*/ 	.word	0x00000000
        /*0628*/ 	.short	0x010a
        /*062a*/ 	.byte	0xff
	.zero		1


	//   ....[84]....
        /*062c*/ 	.word	0x00005b90
        /*0630*/ 	.word	0x000000ff
        /*0634*/ 	.word	0x00000100
        /*0638*/ 	.short	0x010a
        /*063a*/ 	.byte	0x31
	.zero		1


	//   ....[85]....
        /*063c*/ 	.word	0x00005c60
        /*0640*/ 	.word	0x000000ff
        /*0644*/ 	.word	0x00000000
        /*0648*/ 	.short	0x0101
        /*064a*/ 	.byte	0x04
	.zero		1


	//   ....[86]....
        /*064c*/ 	.word	0x000068f0
        /*0650*/ 	.word	0x00000003
        /*0654*/ 	.word	0x000000c0
        /*0658*/ 	.short	0x010a
        /*065a*/ 	.byte	0xff
	.zero		1


	//   ....[87]....
        /*065c*/ 	.word	0x000069c0
        /*0660*/ 	.word	0x00000053
        /*0664*/ 	.word	0x00000110
        /*0668*/ 	.short	0x010a
        /*066a*/ 	.byte	0xff
	.zero		1


	//   ....[88]....
        /*066c*/ 	.word	0x00006b70
        /*0670*/ 	.word	0x00000003
        /*0674*/ 	.word	0x000000c0
        /*0678*/ 	.short	0x010a
        /*067a*/ 	.byte	0xff
	.zero		1


	//   ....[89]....
        /*067c*/ 	.word	0x00006da0
        /*0680*/ 	.word	0x00000053
        /*0684*/ 	.word	0x00000110
        /*0688*/ 	.short	0x010a
        /*068a*/ 	.byte	0xff
	.zero		1


	//   ....[90]....
        /*068c*/ 	.word	0x00007670
        /*0690*/ 	.word	0x00000000
        /*0694*/ 	.word	0x00000000
        /*0698*/ 	.short	0x0101
        /*069a*/ 	.byte	0xff
	.zero		1


	//   ....[91]....
        /*069c*/ 	.word	0x00007680
        /*06a0*/ 	.word	0x00000003
        /*06a4*/ 	.word	0x000000c0
        /*06a8*/ 	.short	0x010a
        /*06aa*/ 	.byte	0xff
	.zero		1


	//   ....[92]....
        /*06ac*/ 	.word	0x00007750
        /*06b0*/ 	.word	0x00000003
        /*06b4*/ 	.word	0x000000c0
        /*06b8*/ 	.short	0x010a
        /*06ba*/ 	.byte	0xff
	.zero		1


	//   ....[93]....
        /*06bc*/ 	.word	0x00007d80
        /*06c0*/ 	.word	0x000000ff
        /*06c4*/ 	.word	0x00000000
        /*06c8*/ 	.short	0x0101
        /*06ca*/ 	.byte	0x04
	.zero		1


	//   ....[94]....
        /*06cc*/ 	.word	0x00008170
        /*06d0*/ 	.word	0x00000002
        /*06d4*/ 	.word	0x00000000
        /*06d8*/ 	.short	0x0101
        /*06da*/ 	.byte	0xff
	.zero		1


	//   ....[95]....
        /*06dc*/ 	.word	0x00008400
        /*06e0*/ 	.word	0x000000ff
        /*06e4*/ 	.word	0x00000000
        /*06e8*/ 	.short	0x0101
        /*06ea*/ 	.byte	0x04
	.zero		1


	//   ....[96]....
        /*06ec*/ 	.word	0x00008430
        /*06f0*/ 	.word	0x00000000
        /*06f4*/ 	.word	0x00000060
        /*06f8*/ 	.short	0x010a
        /*06fa*/ 	.byte	0xff
	.zero		1


	//   ....[97]....
        /*06fc*/ 	.word	0x00008490
        /*0700*/ 	.word	0x00000000
        /*0704*/ 	.word	0x00000060
        /*0708*/ 	.short	0x010a
        /*070a*/ 	.byte	0xff
	.zero		1


	//   ....[98]....
        /*070c*/ 	.word	0x000084f0
        /*0710*/ 	.word	0x00000000
        /*0714*/ 	.word	0x00000100
        /*0718*/ 	.short	0x010a
        /*071a*/ 	.byte	0xff
	.zero		1


	//   ....[99]....
        /*071c*/ 	.word	0x00008550
        /*0720*/ 	.word	0x00000000
        /*0724*/ 	.word	0x00000000
        /*0728*/ 	.short	0x010a
        /*072a*/ 	.byte	0xff
	.zero		1


	//   ....[100]....
        /*072c*/ 	.word	0x000085b0
        /*0730*/ 	.word	0x00000000
        /*0734*/ 	.word	0x00000000
        /*0738*/ 	.short	0x010a
        /*073a*/ 	.byte	0xff
	.zero		1


	//   ....[101]....
        /*073c*/ 	.word	0x00008610
        /*0740*/ 	.word	0x00000000
        /*0744*/ 	.word	0x00000000
        /*0748*/ 	.short	0x010a
        /*074a*/ 	.byte	0xff
	.zero		1


	//   ....[102]....
        /*074c*/ 	.word	0x00008670
        /*0750*/ 	.word	0x00000000
        /*0754*/ 	.word	0x00000000
        /*0758*/ 	.short	0x010a
        /*075a*/ 	.byte	0xff
	.zero		1


	//   ....[103]....
        /*075c*/ 	.word	0x000086d0
        /*0760*/ 	.word	0x00000000
        /*0764*/ 	.word	0x00000000
        /*0768*/ 	.short	0x010a
        /*076a*/ 	.byte	0xff
	.zero		1


	//   ....[104]....
        /*076c*/ 	.word	0x00008730
        /*0770*/ 	.word	0x00000000
        /*0774*/ 	.word	0x00000000
        /*0778*/ 	.short	0x010a
        /*077a*/ 	.byte	0xff
	.zero		1


	//   ....[105]....
        /*077c*/ 	.word	0x00008790
        /*0780*/ 	.word	0x00000000
        /*0784*/ 	.word	0x00000000
        /*0788*/ 	.short	0x010a
        /*078a*/ 	.byte	0xff
	.zero		1


	//   ....[106]....
        /*078c*/ 	.word	0x000087f0
        /*0790*/ 	.word	0x00000000
        /*0794*/ 	.word	0x00000000
        /*0798*/ 	.short	0x010a
        /*079a*/ 	.byte	0xff
	.zero		1


	//   ....[107]....
        /*079c*/ 	.word	0x00008850
        /*07a0*/ 	.word	0x00000000
        /*07a4*/ 	.word	0x00000000
        /*07a8*/ 	.short	0x010a
        /*07aa*/ 	.byte	0xff
	.zero		1


	//   ....[108]....
        /*07ac*/ 	.word	0x000088b0
        /*07b0*/ 	.word	0x00000000
        /*07b4*/ 	.word	0x00000000
        /*07b8*/ 	.short	0x010a
        /*07ba*/ 	.byte	0xff
	.zero		1


	//   ....[109]....
        /*07bc*/ 	.word	0x00008910
        /*07c0*/ 	.word	0x00000000
        /*07c4*/ 	.word	0x00000000
        /*07c8*/ 	.short	0x010a
        /*07ca*/ 	.byte	0xff
	.zero		1


	//   ....[110]....
        /*07cc*/ 	.word	0x00008970
        /*07d0*/ 	.word	0x00000004
        /*07d4*/ 	.word	0x00000108
        /*07d8*/ 	.short	0x010a
        /*07da*/ 	.byte	0xff
	.zero		1


	//   ....[111]....
        /*07dc*/ 	.word	0x000089d0
        /*07e0*/ 	.word	0x00000004
        /*07e4*/ 	.word	0x00000100
        /*07e8*/ 	.short	0x010a
        /*07ea*/ 	.byte	0xff
	.zero		1


	//   ....[112]....
        /*07ec*/ 	.word	0x00008a30
        /*07f0*/ 	.word	0x00000002
        /*07f4*/ 	.word	0x00000100
        /*07f8*/ 	.short	0x010a
        /*07fa*/ 	.byte	0xff
	.zero		1


	//   ....[113]....
        /*07fc*/ 	.word	0x00008a90
        /*0800*/ 	.word	0x00000005
        /*0804*/ 	.word	0x00000120
        /*0808*/ 	.short	0x010a
        /*080a*/ 	.byte	0xff
	.zero		1


	//   ....[114]....
        /*080c*/ 	.word	0x00008af0
        /*0810*/ 	.word	0x00000002
        /*0814*/ 	.word	0x00000000
        /*0818*/ 	.short	0x010a
        /*081a*/ 	.byte	0xff
	.zero		1


	//   ....[115]....
        /*081c*/ 	.word	0x00008b50
        /*0820*/ 	.word	0x00000002
        /*0824*/ 	.word	0x00000000
        /*0828*/ 	.short	0x010a
        /*082a*/ 	.byte	0xff
	.zero		1


	//   ....[116]....
        /*082c*/ 	.word	0x00008bb0
        /*0830*/ 	.word	0x00000002
        /*0834*/ 	.word	0x00000000
        /*0838*/ 	.short	0x010a
        /*083a*/ 	.byte	0xff
	.zero		1


	//   ....[117]....
        /*083c*/ 	.word	0x00008c10
        /*0840*/ 	.word	0x00000000
        /*0844*/ 	.word	0x00000100
        /*0848*/ 	.short	0x010a
        /*084a*/ 	.byte	0xff
	.zero		1


	//   ....[118]....
        /*084c*/ 	.word	0x00008c70
        /*0850*/ 	.word	0x00000000
        /*0854*/ 	.word	0x000000f8
        /*0858*/ 	.short	0x010a
        /*085a*/ 	.byte	0xff
	.zero		1


	//   ....[119]....
        /*085c*/ 	.word	0x00008cd0
        /*0860*/ 	.word	0x00000002
        /*0864*/ 	.word	0x000000d8
        /*0868*/ 	.short	0x010a
        /*086a*/ 	.byte	0xff
	.zero		1


	//   ....[120]....
        /*086c*/ 	.word	0x00008d30
        /*0870*/ 	.word	0x00000000
        /*0874*/ 	.word	0x000000d8
        /*0878*/ 	.short	0x010a
        /*087a*/ 	.byte	0xff
	.zero		1


	//   ....[121]....
        /*087c*/ 	.word	0x00008d90
        /*0880*/ 	.word	0x00000000
        /*0884*/ 	.word	0x00000000
        /*0888*/ 	.short	0x010a
        /*088a*/ 	.byte	0xff
	.zero		1


	//   ....[122]....
        /*088c*/ 	.word	0x00008df0
        /*0890*/ 	.word	0x00000000
        /*0894*/ 	.word	0x00000000
        /*0898*/ 	.short	0x010a
        /*089a*/ 	.byte	0xff
	.zero		1


	//   ....[123]....
        /*089c*/ 	.word	0x00008e50
        /*08a0*/ 	.word	0x00000000
        /*08a4*/ 	.word	0x00000100
        /*08a8*/ 	.short	0x010a
        /*08aa*/ 	.byte	0xff
	.zero		1


	//   ....[124]....
        /*08ac*/ 	.word	0x00008ea0
        /*08b0*/ 	.word	0x00000003
        /*08b4*/ 	.word	0x000000c0
        /*08b8*/ 	.short	0x010a
        /*08ba*/ 	.byte	0xff
	.zero		1


	//   ....[125]....
        /*08bc*/ 	.word	0x00008ef0
        /*08c0*/ 	.word	0x00000053
        /*08c4*/ 	.word	0x00000110
        /*08c8*/ 	.short	0x010a
        /*08ca*/ 	.byte	0xff
	.zero		1


	//   ....[126]....
        /*08cc*/ 	.word	0x00008f40
        /*08d0*/ 	.word	0x00000003
        /*08d4*/ 	.word	0x000000c0
        /*08d8*/ 	.short	0x010a
        /*08da*/ 	.byte	0xff
	.zero		1


	//----- nvinfo : EIATTR_NUM_MBARRIERS
	.align		4
.L_47:
        /*08dc*/ 	.byte	0x03, 0x38
        /*08de*/ 	.short	0x0026


	//----- nvinfo : EIATTR_EXIT_INSTR_OFFSETS
	.align		4
        /*08e0*/ 	.byte	0x04, 0x1c
        /*08e2*/ 	.short	(.L_49 - .L_48)


	//   ....[0]....
.L_48:
        /*08e4*/ 	.word	0x00003440


	//   ....[1]....
        /*08e8*/ 	.word	0x000036f0


	//   ....[2]....
        /*08ec*/ 	.word	0x00003750


	//   ....[3]....
        /*08f0*/ 	.word	0x000045d0


	//   ....[4]....
        /*08f4*/ 	.word	0x000057f0


	//   ....[5]....
        /*08f8*/ 	.word	0x00005830


	//   ....[6]....
        /*08fc*/ 	.word	0x000082e0


	//   ....[7]....
        /*0900*/ 	.word	0x00008360


	//   ....[8]....
        /*0904*/ 	.word	0x00008390


	//   ....[9]....
        /*0908*/ 	.word	0x00008410


	//----- nvinfo : EIATTR_MAX_THREADS
	.align		4
.L_49:
        /*090c*/ 	.byte	0x04, 0x05
        /*090e*/ 	.short	(.L_51 - .L_50)
.L_50:
        /*0910*/ 	.word	0x00000100
        /*0914*/ 	.word	0x00000001
        /*0918*/ 	.word	0x00000001


	//----- nvinfo : EIATTR_CRS_STACK_SIZE
	.align		4
.L_51:
        /*091c*/ 	.byte	0x04, 0x1e
        /*091e*/ 	.short	(.L_53 - .L_52)
.L_52:
        /*0920*/ 	.word	0x00000000


	//----- nvinfo : EIATTR_CBANK_PARAM_SIZE
	.align		4
.L_53:
        /*0924*/ 	.byte	0x03, 0x19
        /*0926*/ 	.short	0x0900


	//----- nvinfo : EIATTR_PARAM_CBANK
	.align		4
        /*0928*/ 	.byte	0x04, 0x0a
        /*092a*/ 	.short	(.L_55 - .L_54)
	.align		4
.L_54:
        /*092c*/ 	.word	index@(.nv.constant0._ZN7cutlass13device_kernelINS_4conv6kernel13ConvUniversalINS1_16ConvProblemShapeILNS1_8OperatorE1ELi3EEENS1_10collective14CollectiveConvINS1_47MainloopSm100TmaUmmaWarpSpecializedImplicitGemmILS5_1ELi12ELi3ELi1ELi2EN4cute5tupleIJNSA_1CILi2EEENSC_ILi1EEESE_EEEEENSB_IJNSC_ILi64EEESH_NSB_IJNSC_ILi32EEEEEEEEENS_10tfloat32_tESL_NSA_8TiledMMAINSA_8MMA_AtomIJNSA_17SM100_MMA_TF32_SSISL_SL_fLi64ELi64ELNSA_4UMMA5MajorE0ELSQ_1ELNSP_7ScaleInE0ELSR_0EEEEEENSA_6LayoutINSB_IJSE_SE_SE_EEENSB_IJNSC_ILi0EEESW_SW_EEEEENSB_IJNSA_10UnderscoreESZ_SZ_EEEEENS7_6detail27Sm100ImplicitGemmTileTraitsINSA_20SM90_TMA_LOAD_IM2COLENSA_14ComposedLayoutINSA_7SwizzleILi3ELi4ELi3EEENSA_18smem_ptr_flag_bitsILi32EEENSU_INSB_IJNSC_ILi8EEESI_EEENSB_IJSI_SE_EEEEEEEvEENS13_INSA_23SM90_TMA_LOAD_MULTICASTENS15_INS16_ILi2ELi5ELi2EEES19_NSU_INSB_IJSI_NSC_ILi4EEEEEENSB_IJSE_SI_EEEEEEEvEEEENS_8epilogue10collective18CollectiveEpilogueINS1P_23Sm100TmaWarpSpecializedILi3ELi2ELi16ELb1ELb0EEEJSK_NSB_IJNSU_ISH_SE_EENSU_ISI_SE_EEEEESL_NSB_IJNSB_IJllllEEESE_SW_EEESL_S1Y_NS1P_6fusion15FusionCallbacksIS1T_NS1Z_17LinearCombinationISL_fSL_fLNS_15FloatRoundStyleE2EEESK_S1W_JEEENSA_5SM1004TMEM4LOAD26SM100_TMEM_LOAD_16dp128b8xES14_S1E_NSA_17SM75_U32x4_LDSM_NENSA_21SM90_TMA_STORE_IM2COLES1E_NSA_17SM90_U32x4_STSM_NENSA_39AutoVectorizingCopyWithAssumedAlignmentILi128EEEEEEvvEEEEvNT_6ParamsE)
        /*0930*/ 	.short	0x0380
        /*0932*/ 	.short	0x0900


	//----- nvinfo : EIATTR_SW_WAR
	.align		4
.L_55:
        /*0934*/ 	.byte	0x04, 0x36
        /*0936*/ 	.short	(.L_57 - .L_56)
.L_56:
        /*0938*/ 	.word	0x00000008
.L_57:


//--------------------- .nv.callgraph             --------------------------
	.section	.nv.callgraph,"",@"SHT_CUDA_CALLGRAPH"
	.align	4
	.sectionentsize	8
	.align		4
        /*0000*/ 	.word	0x00000000
	.align		4
        /*0004*/ 	.word	0xffffffff
	.align		4
        /*0008*/ 	.word	index@(_ZN7cutlass13device_kernelINS_4conv6kernel13ConvUniversalINS1_16ConvProblemShapeILNS1_8OperatorE1ELi3EEENS1_10collective14CollectiveConvINS1_47MainloopSm100TmaUmmaWarpSpecializedImplicitGemmILS5_1ELi12ELi3ELi1ELi2EN4cute5tupleIJNSA_1CILi2EEENSC_ILi1EEESE_EEEEENSB_IJNSC_ILi64EEESH_NSB_IJNSC_ILi32EEEEEEEEENS_10tfloat32_tESL_NSA_8TiledMMAINSA_8MMA_AtomIJNSA_17SM100_MMA_TF32_SSISL_SL_fLi64ELi64ELNSA_4UMMA5MajorE0ELSQ_1ELNSP_7ScaleInE0ELSR_0EEEEEENSA_6LayoutINSB_IJSE_SE_SE_EEENSB_IJNSC_ILi0EEESW_SW_EEEEENSB_IJNSA_10UnderscoreESZ_SZ_EEEEENS7_6detail27Sm100ImplicitGemmTileTraitsINSA_20SM90_TMA_LOAD_IM2COLENSA_14ComposedLayoutINSA_7SwizzleILi3ELi4ELi3EEENSA_18smem_ptr_flag_bitsILi32EEENSU_INSB_IJNSC_ILi8EEESI_EEENSB_IJSI_SE_EEEEEEEvEENS13_INSA_23SM90_TMA_LOAD_MULTICASTENS15_INS16_ILi2ELi5ELi2EEES19_NSU_INSB_IJSI_NSC_ILi4EEEEEENSB_IJSE_SI_EEEEEEEvEEEENS_8epilogue10collective18CollectiveEpilogueINS1P_23Sm100TmaWarpSpecializedILi3ELi2ELi16ELb1ELb0EEEJSK_NSB_IJNSU_ISH_SE_EENSU_ISI_SE_EEEEESL_NSB_IJNSB_IJllllEEESE_SW_EEESL_S1Y_NS1P_6fusion15FusionCallbacksIS1T_NS1Z_17LinearCombinationISL_fSL_fLNS_15FloatRoundStyleE2EEESK_S1W_JEEENSA_5SM1004TMEM4LOAD26SM100_TMEM_LOAD_16dp128b8xES14_S1E_NSA_17SM75_U32x4_LDSM_NENSA_21SM90_TMA_STORE_IM2COLES1E_NSA_17SM90_U32x4_STSM_NENSA_39AutoVectorizingCopyWithAssumedAlignmentILi128EEEEEEvvEEEEvNT_6ParamsE)
	.align		4
        /*000c*/ 	.word	index@(__assertfail)
	.align		4
        /*0010*/ 	.word	0x00000000
	.align		4
        /*0014*/ 	.word	0xfffffffe
	.align		4
        /*0018*/ 	.word	0x00000000
	.align		4
        /*001c*/ 	.word	0xfffffffd
	.align		4
        /*0020*/ 	.word	0x00000000
	.align		4
        /*0024*/ 	.word	0xfffffffc


//--------------------- .nv.constant4             --------------------------
	.section	.nv.constant4,"a",@progbits
	.align	8
	.align		8
.nv.constant4:
        /*0000*/ 	.dword	__assertfail
	.align		8
        /*0008*/ 	.dword	__unnamed_1
	.align		8
        /*0010*/ 	.dword	__unnamed_2
	.align		8
        /*0018*/ 	.dword	_ZN39_INTERNAL_f467187a_4_k_cu_6c2968b1_34594cuda3std3__45__cpo5beginE
	.align		8
        /*0020*/ 	.dword	_ZN39_INTERNAL_f467187a_4_k_cu_6c2968b1_34594cuda3std3__45__cpo3endE
	.align		8
        /*0028*/ 	.dword	_ZN39_INTERNAL_f467187a_4_k_cu_6c2968b1_34594cuda3std3__45__cpo6cbeginE
	.align		8
        /*0030*/ 	.dword	_ZN39_INTERNAL_f467187a_4_k_cu_6c2968b1_34594cuda3std3__45__cpo4cendE
	.align		8
        /*0038*/ 	.dword	_ZN39_INTERNAL_f467187a_4_k_cu_6c2968b1_34594cuda3std3__441_GLOBAL__N__f467187a_4_k_cu_6c2968b1_34596ignoreE
	.align		8
        /*0040*/ 	.dword	_ZN39_INTERNAL_f467187a_4_k_cu_6c2968b1_34594cuda3std3__419piecewise_constructE
	.align		8
        /*0048*/ 	.dword	_ZN39_INTERNAL_f467187a_4_k_cu_6c2968b1_34594cuda3std3__48in_placeE
	.align		8
        /*0050*/ 	.dword	_ZN39_INTERNAL_f467187a_4_k_cu_6c2968b1_34594cuda3std6ranges3__45__cpo4swapE
	.align		8
        /*0058*/ 	.dword	_ZN39_INTERNAL_f467187a_4_k_cu_6c2968b1_34594cuda3std6ranges3__45__cpo9iter_moveE
	.align		8
        /*0060*/ 	.dword	_ZN39_INTERNAL_f467187a_4_k_cu_6c2968b1_34594cute7productE
	.align		8
        /*0068*/ 	.dword	_ZN39_INTERNAL_f467187a_4_k_cu_6c2968b1_34594cute1_E
	.align		8
        /*0070*/ 	.dword	$str$27
	.align		8
        /*0078*/ 	.dword	$str$28
	.align		8
        /*0080*/ 	.dword	$str$29
	.align		8
        /*0088*/ 	.dword	$str$30


//--------------------- .text._ZN7cutlass13device_kernelINS_4conv6kernel13ConvUniversalINS1_16ConvProblemShapeILNS1_8OperatorE1ELi3EEENS1_10collective14CollectiveConvINS1_47MainloopSm100TmaUmmaWarpSpecializedImplicitGemmILS5_1ELi12ELi3ELi1ELi2EN4cute5tupleIJNSA_1CILi2EEENSC_ILi1EEESE_EEEEENSB_IJNSC_ILi64EEESH_NSB_IJNSC_ILi32EEEEEEEEENS_10tfloat32_tESL_NSA_8TiledMMAINSA_8MMA_AtomIJNSA_17SM100_MMA_TF32_SSISL_SL_fLi64ELi64ELNSA_4UMMA5MajorE0ELSQ_1ELNSP_7ScaleInE0ELSR_0EEEEEENSA_6LayoutINSB_IJSE_SE_SE_EEENSB_IJNSC_ILi0EEESW_SW_EEEEENSB_IJNSA_10UnderscoreESZ_SZ_EEEEENS7_6detail27Sm100ImplicitGemmTileTraitsINSA_20SM90_TMA_LOAD_IM2COLENSA_14ComposedLayoutINSA_7SwizzleILi3ELi4ELi3EEENSA_18smem_ptr_flag_bitsILi32EEENSU_INSB_IJNSC_ILi8EEESI_EEENSB_IJSI_SE_EEEEEEEvEENS13_INSA_23SM90_TMA_LOAD_MULTICASTENS15_INS16_ILi2ELi5ELi2EEES19_NSU_INSB_IJSI_NSC_ILi4EEEEEENSB_IJSE_SI_EEEEEEEvEEEENS_8epilogue10collective18CollectiveEpilogueINS1P_23Sm100TmaWarpSpecializedILi3ELi2ELi16ELb1ELb0EEEJSK_NSB_IJNSU_ISH_SE_EENSU_ISI_SE_EEEEESL_NSB_IJNSB_IJllllEEESE_SW_EEESL_S1Y_NS1P_6fusion15FusionCallbacksIS1T_NS1Z_17LinearCombinationISL_fSL_fLNS_15FloatRoundStyleE2EEESK_S1W_JEEENSA_5SM1004TMEM4LOAD26SM100_TMEM_LOAD_16dp128b8xES14_S1E_NSA_17SM75_U32x4_LDSM_NENSA_21SM90_TMA_STORE_IM2COLES1E_NSA_17SM90_U32x4_STSM_NENSA_39AutoVectorizingCopyWithAssumedAlignmentILi128EEEEEEvvEEEEvNT_6ParamsE --------------------------
	.section	.text._ZN7cutlass13device_kernelINS_4conv6kernel13ConvUniversalINS1_16ConvProblemShapeILNS1_8OperatorE1ELi3EEENS1_10collective14CollectiveConvINS1_47MainloopSm100TmaUmmaWarpSpecializedImplicitGemmILS5_1ELi12ELi3ELi1ELi2EN4cute5tupleIJNSA_1CILi2EEENSC_ILi1EEESE_EEEEENSB_IJNSC_ILi64EEESH_NSB_IJNSC_ILi32EEEEEEEEENS_10tfloat32_tESL_NSA_8TiledMMAINSA_8MMA_AtomIJNSA_17SM100_MMA_TF32_SSISL_SL_fLi64ELi64ELNSA_4UMMA5MajorE0ELSQ_1ELNSP_7ScaleInE0ELSR_0EEEEEENSA_6LayoutINSB_IJSE_SE_SE_EEENSB_IJNSC_ILi0EEESW_SW_EEEEENSB_IJNSA_10UnderscoreESZ_SZ_EEEEENS7_6detail27Sm100ImplicitGemmTileTraitsINSA_20SM90_TMA_LOAD_IM2COLENSA_14ComposedLayoutINSA_7SwizzleILi3ELi4ELi3EEENSA_18smem_ptr_flag_bitsILi32EEENSU_INSB_IJNSC_ILi8EEESI_EEENSB_IJSI_SE_EEEEEEEvEENS13_INSA_23SM90_TMA_LOAD_MULTICASTENS15_INS16_ILi2ELi5ELi2EEES19_NSU_INSB_IJSI_NSC_ILi4EEEEEENSB_IJSE_SI_EEEEEEEvEEEENS_8epilogue10collective18CollectiveEpilogueINS1P_23Sm100TmaWarpSpecializedILi3ELi2ELi16ELb1ELb0EEEJSK_NSB_IJNSU_ISH_SE_EENSU_ISI_SE_EEEEESL_NSB_IJNSB_IJllllEEESE_SW_EEESL_S1Y_NS1P_6fusion15FusionCallbacksIS1T_NS1Z_17LinearCombinationISL_fSL_fLNS_15FloatRoundStyleE2EEESK_S1W_JEEENSA_5SM1004TMEM4LOAD26SM100_TMEM_LOAD_16dp128b8xES14_S1E_NSA_17SM75_U32x4_LDSM_NENSA_21SM90_TMA_STORE_IM2COLES1E_NSA_17SM90_U32x4_STSM_NENSA_39AutoVectorizingCopyWithAssumedAlignmentILi128EEEEEEvvEEEEvNT_6ParamsE,"ax",@progbits
	.align	128
.text._ZN7cutlass13device_kernelINS_4conv6kernel13ConvUniversalINS1_16ConvProblemShapeILNS1_8OperatorE1ELi3EEENS1_10collective14CollectiveConvINS1_47MainloopSm100TmaUmmaWarpSpecializedImplicitGemmILS5_1ELi12ELi3ELi1ELi2EN4cute5tupleIJNSA_1CILi2EEENSC_ILi1EEESE_EEEEENSB_IJNSC_ILi64EEESH_NSB_IJNSC_ILi32EEEEEEEEENS_10tfloat32_tESL_NSA_8TiledMMAINSA_8MMA_AtomIJNSA_17SM100_MMA_TF32_SSISL_SL_fLi64ELi64ELNSA_4UMMA5MajorE0ELSQ_1ELNSP_7ScaleInE0ELSR_0EEEEEENSA_6LayoutINSB_IJSE_SE_SE_EEENSB_IJNSC_ILi0EEESW_SW_EEEEENSB_IJNSA_10UnderscoreESZ_SZ_EEEEENS7_6detail27Sm100ImplicitGemmTileTraitsINSA_20SM90_TMA_LOAD_IM2COLENSA_14ComposedLayoutINSA_7SwizzleILi3ELi4ELi3EEENSA_18smem_ptr_flag_bitsILi32EEENSU_INSB_IJNSC_ILi8EEESI_EEENSB_IJSI_SE_EEEEEEEvEENS13_INSA_23SM90_TMA_LOAD_MULTICASTENS15_INS16_ILi2ELi5ELi2EEES19_NSU_INSB_IJSI_NSC_ILi4EEEEEENSB_IJSE_SI_EEEEEEEvEEEENS_8epilogue10collective18CollectiveEpilogueINS1P_23Sm100TmaWarpSpecializedILi3ELi2ELi16ELb1ELb0EEEJSK_NSB_IJNSU_ISH_SE_EENSU_ISI_SE_EEEEESL_NSB_IJNSB_IJllllEEESE_SW_EEESL_S1Y_NS1P_6fusion15FusionCallbacksIS1T_NS1Z_17LinearCombinationISL_fSL_fLNS_15FloatRoundStyleE2EEESK_S1W_JEEENSA_5SM1004TMEM4LOAD26SM100_TMEM_LOAD_16dp128b8xES14_S1E_NSA_17SM75_U32x4_LDSM_NENSA_21SM90_TMA_STORE_IM2COLES1E_NSA_17SM90_U32x4_STSM_NENSA_39AutoVectorizingCopyWithAssumedAlignmentILi128EEEEEEvvEEEEvNT_6ParamsE:
        .type           _ZN7cutlass13device_kernelINS_4conv6kernel13ConvUniversalINS1_16ConvProblemShapeILNS1_8OperatorE1ELi3EEENS1_10collective14CollectiveConvINS1_47MainloopSm100TmaUmmaWarpSpecializedImplicitGemmILS5_1ELi12ELi3ELi1ELi2EN4cute5tupleIJNSA_1CILi2EEENSC_ILi1EEESE_EEEEENSB_IJNSC_ILi64EEESH_NSB_IJNSC_ILi32EEEEEEEEENS_10tfloat32_tESL_NSA_8TiledMMAINSA_8MMA_AtomIJNSA_17SM100_MMA_TF32_SSISL_SL_fLi64ELi64ELNSA_4UMMA5MajorE0ELSQ_1ELNSP_7ScaleInE0ELSR_0EEEEEENSA_6LayoutINSB_IJSE_SE_SE_EEENSB_IJNSC_ILi0EEESW_SW_EEEEENSB_IJNSA_10UnderscoreESZ_SZ_EEEEENS7_6detail27Sm100ImplicitGemmTileTraitsINSA_20SM90_TMA_LOAD_IM2COLENSA_14ComposedLayoutINSA_7SwizzleILi3ELi4ELi3EEENSA_18smem_ptr_flag_bitsILi32EEENSU_INSB_IJNSC_ILi8EEESI_EEENSB_IJSI_SE_EEEEEEEvEENS13_INSA_23SM90_TMA_LOAD_MULTICASTENS15_INS16_ILi2ELi5ELi2EEES19_NSU_INSB_IJSI_NSC_ILi4EEEEEENSB_IJSE_SI_EEEEEEEvEEEENS_8epilogue10collective18CollectiveEpilogueINS1P_23Sm100TmaWarpSpecializedILi3ELi2ELi16ELb1ELb0EEEJSK_NSB_IJNSU_ISH_SE_EENSU_ISI_SE_EEEEESL_NSB_IJNSB_IJllllEEESE_SW_EEESL_S1Y_NS1P_6fusion15FusionCallbacksIS1T_NS1Z_17LinearCombinationISL_fSL_fLNS_15FloatRoundStyleE2EEESK_S1W_JEEENSA_5SM1004TMEM4LOAD26SM100_TMEM_LOAD_16dp128b8xES14_S1E_NSA_17SM75_U32x4_LDSM_NENSA_21SM90_TMA_STORE_IM2COLES1E_NSA_17SM90_U32x4_STSM_NENSA_39AutoVectorizingCopyWithAssumedAlignmentILi128EEEEEEvvEEEEvNT_6ParamsE,@function
        .size           _ZN7cutlass13device_kernelINS_4conv6kernel13ConvUniversalINS1_16ConvProblemShapeILNS1_8OperatorE1ELi3EEENS1_10collective14CollectiveConvINS1_47MainloopSm100TmaUmmaWarpSpecializedImplicitGemmILS5_1ELi12ELi3ELi1ELi2EN4cute5tupleIJNSA_1CILi2EEENSC_ILi1EEESE_EEEEENSB_IJNSC_ILi64EEESH_NSB_IJNSC_ILi32EEEEEEEEENS_10tfloat32_tESL_NSA_8TiledMMAINSA_8MMA_AtomIJNSA_17SM100_MMA_TF32_SSISL_SL_fLi64ELi64ELNSA_4UMMA5MajorE0ELSQ_1ELNSP_7ScaleInE0ELSR_0EEEEEENSA_6LayoutINSB_IJSE_SE_SE_EEENSB_IJNSC_ILi0EEESW_SW_EEEEENSB_IJNSA_10UnderscoreESZ_SZ_EEEEENS7_6detail27Sm100ImplicitGemmTileTraitsINSA_20SM90_TMA_LOAD_IM2COLENSA_14ComposedLayoutINSA_7SwizzleILi3ELi4ELi3EEENSA_18smem_ptr_flag_bitsILi32EEENSU_INSB_IJNSC_ILi8EEESI_EEENSB_IJSI_SE_EEEEEEEvEENS13_INSA_23SM90_TMA_LOAD_MULTICASTENS15_INS16_ILi2ELi5ELi2EEES19_NSU_INSB_IJSI_NSC_ILi4EEEEEENSB_IJSE_SI_EEEEEEEvEEEENS_8epilogue10collective18CollectiveEpilogueINS1P_23Sm100TmaWarpSpecializedILi3ELi2ELi16ELb1ELb0EEEJSK_NSB_IJNSU_ISH_SE_EENSU_ISI_SE_EEEEESL_NSB_IJNSB_IJllllEEESE_SW_EEESL_S1Y_NS1P_6fusion15FusionCallbacksIS1T_NS1Z_17LinearCombinationISL_fSL_fLNS_15FloatRoundStyleE2EEESK_S1W_JEEENSA_5SM1004TMEM4LOAD26SM100_TMEM_LOAD_16dp128b8xES14_S1E_NSA_17SM75_U32x4_LDSM_NENSA_21SM90_TMA_STORE_IM2COLES1E_NSA_17SM90_U32x4_STSM_NENSA_39AutoVectorizingCopyWithAssumedAlignmentILi128EEEEEEvvEEEEvNT_6ParamsE,(.L_x_176 - _ZN7cutlass13device_kernelINS_4conv6kernel13ConvUniversalINS1_16ConvProblemShapeILNS1_8OperatorE1ELi3EEENS1_10collective14CollectiveConvINS1_47MainloopSm100TmaUmmaWarpSpecializedImplicitGemmILS5_1ELi12ELi3ELi1ELi2EN4cute5tupleIJNSA_1CILi2EEENSC_ILi1EEESE_EEEEENSB_IJNSC_ILi64EEESH_NSB_IJNSC_ILi32EEEEEEEEENS_10tfloat32_tESL_NSA_8TiledMMAINSA_8MMA_AtomIJNSA_17SM100_MMA_TF32_SSISL_SL_fLi64ELi64ELNSA_4UMMA5MajorE0ELSQ_1ELNSP_7ScaleInE0ELSR_0EEEEEENSA_6LayoutINSB_IJSE_SE_SE_EEENSB_IJNSC_ILi0EEESW_SW_EEEEENSB_IJNSA_10UnderscoreESZ_SZ_EEEEENS7_6detail27Sm100ImplicitGemmTileTraitsINSA_20SM90_TMA_LOAD_IM2COLENSA_14ComposedLayoutINSA_7SwizzleILi3ELi4ELi3EEENSA_18smem_ptr_flag_bitsILi32EEENSU_INSB_IJNSC_ILi8EEESI_EEENSB_IJSI_SE_EEEEEEEvEENS13_INSA_23SM90_TMA_LOAD_MULTICASTENS15_INS16_ILi2ELi5ELi2EEES19_NSU_INSB_IJSI_NSC_ILi4EEEEEENSB_IJSE_SI_EEEEEEEvEEEENS_8epilogue10collective18CollectiveEpilogueINS1P_23Sm100TmaWarpSpecializedILi3ELi2ELi16ELb1ELb0EEEJSK_NSB_IJNSU_ISH_SE_EENSU_ISI_SE_EEEEESL_NSB_IJNSB_IJllllEEESE_SW_EEESL_S1Y_NS1P_6fusion15FusionCallbacksIS1T_NS1Z_17LinearCombinationISL_fSL_fLNS_15FloatRoundStyleE2EEESK_S1W_JEEENSA_5SM1004TMEM4LOAD26SM100_TMEM_LOAD_16dp128b8xES14_S1E_NSA_17SM75_U32x4_LDSM_NENSA_21SM90_TMA_STORE_IM2COLES1E_NSA_17SM90_U32x4_STSM_NENSA_39AutoVectorizingCopyWithAssumedAlignmentILi128EEEEEEvvEEEEvNT_6ParamsE)
        .other          _ZN7cutlass13device_kernelINS_4conv6kernel13ConvUniversalINS1_16ConvProblemShapeILNS1_8OperatorE1ELi3EEENS1_10collective14CollectiveConvINS1_47MainloopSm100TmaUmmaWarpSpecializedImplicitGemmILS5_1ELi12ELi3ELi1ELi2EN4cute5tupleIJNSA_1CILi2EEENSC_ILi1EEESE_EEEEENSB_IJNSC_ILi64EEESH_NSB_IJNSC_ILi32EEEEEEEEENS_10tfloat32_tESL_NSA_8TiledMMAINSA_8MMA_AtomIJNSA_17SM100_MMA_TF32_SSISL_SL_fLi64ELi64ELNSA_4UMMA5MajorE0ELSQ_1ELNSP_7ScaleInE0ELSR_0EEEEEENSA_6LayoutINSB_IJSE_SE_SE_EEENSB_IJNSC_ILi0EEESW_SW_EEEEENSB_IJNSA_10UnderscoreESZ_SZ_EEEEENS7_6detail27Sm100ImplicitGemmTileTraitsINSA_20SM90_TMA_LOAD_IM2COLENSA_14ComposedLayoutINSA_7SwizzleILi3ELi4ELi3EEENSA_18smem_ptr_flag_bitsILi32EEENSU_INSB_IJNSC_ILi8EEESI_EEENSB_IJSI_SE_EEEEEEEvEENS13_INSA_23SM90_TMA_LOAD_MULTICASTENS15_INS16_ILi2ELi5ELi2EEES19_NSU_INSB_IJSI_NSC_ILi4EEEEEENSB_IJSE_SI_EEEEEEEvEEEENS_8epilogue10collective18CollectiveEpilogueINS1P_23Sm100TmaWarpSpecializedILi3ELi2ELi16ELb1ELb0EEEJSK_NSB_IJNSU_ISH_SE_EENSU_ISI_SE_EEEEESL_NSB_IJNSB_IJllllEEESE_SW_EEESL_S1Y_NS1P_6fusion15FusionCallbacksIS1T_NS1Z_17LinearCombinationISL_fSL_fLNS_15FloatRoundStyleE2EEESK_S1W_JEEENSA_5SM1004TMEM4LOAD26SM100_TMEM_LOAD_16dp128b8xES14_S1E_NSA_17SM75_U32x4_LDSM_NENSA_21SM90_TMA_STORE_IM2COLES1E_NSA_17SM90_U32x4_STSM_NENSA_39AutoVectorizingCopyWithAssumedAlignmentILi128EEEEEEvvEEEEvNT_6ParamsE,@"STO_CUDA_ENTRY STV_DEFAULT"
_ZN7cutlass13device_kernelINS_4conv6kernel13ConvUniversalINS1_16ConvProblemShapeILNS1_8OperatorE1ELi3EEENS1_10collective14CollectiveConvINS1_47MainloopSm100TmaUmmaWarpSpecializedImplicitGemmILS5_1ELi12ELi3ELi1ELi2EN4cute5tupleIJNSA_1CILi2EEENSC_ILi1EEESE_EEEEENSB_IJNSC_ILi64EEESH_NSB_IJNSC_ILi32EEEEEEEEENS_10tfloat32_tESL_NSA_8TiledMMAINSA_8MMA_AtomIJNSA_17SM100_MMA_TF32_SSISL_SL_fLi64ELi64ELNSA_4UMMA5MajorE0ELSQ_1ELNSP_7ScaleInE0ELSR_0EEEEEENSA_6LayoutINSB_IJSE_SE_SE_EEENSB_IJNSC_ILi0EEESW_SW_EEEEENSB_IJNSA_10UnderscoreESZ_SZ_EEEEENS7_6detail27Sm100ImplicitGemmTileTraitsINSA_20SM90_TMA_LOAD_IM2COLENSA_14ComposedLayoutINSA_7SwizzleILi3ELi4ELi3EEENSA_18smem_ptr_flag_bitsILi32EEENSU_INSB_IJNSC_ILi8EEESI_EEENSB_IJSI_SE_EEEEEEEvEENS13_INSA_23SM90_TMA_LOAD_MULTICASTENS15_INS16_ILi2ELi5ELi2EEES19_NSU_INSB_IJSI_NSC_ILi4EEEEEENSB_IJSE_SI_EEEEEEEvEEEENS_8epilogue10collective18CollectiveEpilogueINS1P_23Sm100TmaWarpSpecializedILi3ELi2ELi16ELb1ELb0EEEJSK_NSB_IJNSU_ISH_SE_EENSU_ISI_SE_EEEEESL_NSB_IJNSB_IJllllEEESE_SW_EEESL_S1Y_NS1P_6fusion15FusionCallbacksIS1T_NS1Z_17LinearCombinationISL_fSL_fLNS_15FloatRoundStyleE2EEESK_S1W_JEEENSA_5SM1004TMEM4LOAD26SM100_TMEM_LOAD_16dp128b8xES14_S1E_NSA_17SM75_U32x4_LDSM_NENSA_21SM90_TMA_STORE_IM2COLES1E_NSA_17SM90_U32x4_STSM_NENSA_39AutoVectorizingCopyWithAssumedAlignmentILi128EEEEEEvvEEEEvNT_6ParamsE:
[----:B------:R-:W1:Y:S01]  /*0000*/  LDC R1, c[0x0][0x37c] ;  /* 0x0000df00ff017b82 */ /* 0x000e620000000800 */
[----:B------:R-:W2:Y:S01]  /*0010*/  S2R R61, SR_TID.X ;  /* 0x00000000003d7919 */ /* 0x000ea20000002100 */
[----:B------:R-:W3:Y:S01]  /*0020*/  LDCU.64 UR8, c[0x0][0x990] ;  /* 0x00013200ff0877ac */ /* 0x000ee20008000a00 */
[----:B-1----:R-:W-:Y:S01]  /*0030*/  VIADD R1, R1, 0xfffffff8 ;  /* 0xfffffff801017836 */ /* 0x002fe20000000000 */
[----:B------:R-:W-:Y:S02]  /*0040*/  PRMT R62, RZ, 0x7610, R62 ;  /* 0x00007610ff3e7816 */ /* 0x000fe4000000003e */
[----:B------:R-:W-:Y:S01]  /*0050*/  ELECT P3, URZ, PT ;  /* 0x0000000000ff782f */ /* 0x000fe20003860000 */
[----:B---3--:R-:W-:-:S04]  /*0060*/  UISETP.NE.U32.AND UP0, UPT, UR8, URZ, UPT ;  /* 0x000000ff0800728c */ /* 0x008fc8000bf05070 */
[----:B------:R-:W-:Y:S01]  /*0070*/  UISETP.NE.AND.EX UP0, UPT, UR9, URZ, UPT, UP0 ;  /* 0x000000ff0900728c */ /* 0x000fe2000bf05300 */
[----:B--2---:R-:W-:-:S05]  /*0080*/  SHF.R.U32.HI R63, RZ, 0x5, R61 ;  /* 0x00000005ff3f7819 */ /* 0x004fca000001163d */
[----:B------:R-:W1:Y:S02]  /*0090*/  SHFL.IDX PT, R0, R63, RZ, 0x1f ;  /* 0x00001fff3f007589 */ /* 0x000e6400000e0000 */
[----:B-1----:R-:W-:Y:S01]  /*00a0*/  R2UR UR18, R0 ;  /* 0x00000000001272ca */ /* 0x002fe200000e0000 */
[----:B------:R-:W-:-:S14]  /*00b0*/  BRA.U UP0, `(.L_x_0) ;  /* 0x0000000100307547 */ /* 0x000fdc000b800000 */
[----:B------:R-:W1:Y:S02]  /*00c0*/  LDCU.64 UR4, c[0x0][0x988] ;  /* 0x00013100ff0477ac */ /* 0x000e640008000a00 */
[----:B-1----:R-:W-:-:S04]  /*00d0*/  UISETP.NE.U32.AND UP0, UPT, UR4, URZ, UPT ;  /* 0x000000ff0400728c */ /* 0x002fc8000bf05070 */
[----:B------:R-:W-:-:S09]  /*00e0*/  UISETP.NE.AND.EX UP0, UPT, UR5, URZ, UPT, UP0 ;  /* 0x000000ff0500728c */ /* 0x000fd2000bf05300 */
[----:B------:R-:W-:Y:S05]  /*00f0*/  BRA.U !UP0, `(.L_x_1) ;  /* 0x0000000108147547 */ /* 0x000fea000b800000 */
[----:B------:R-:W1:Y:S01]  /*0100*/  LDC.64 R2, c[0x0][0x988] ;  /* 0x00026200ff027b82 */ /* 0x000e620000000a00 */
[----:B------:R-:W1:Y:S02]  /*0110*/  LDCU.64 UR4, c[0x0][0x358] ;  /* 0x00006b00ff0477ac */ /* 0x000e640008000a00 */
[----:B-1----:R1:W5:Y:S01]  /*0120*/  LDG.E R27, desc[UR4][R2.64] ;  /* 0x00000004021b7981 */ /* 0x002362000c1e1900 */
[----:B------:R-:W-:Y:S01]  /*0130*/  HFMA2 R62, -RZ, RZ, 0, 5.9604644775390625e-08 ;  /* 0x00000001ff3e7431 */ /* 0x000fe200000001ff */
[----:B------:R-:W-:Y:S05]  /*0140*/  BRA `(.L_x_0) ;  /* 0x00000000000c7947 */ /* 0x000fea0003800000 */
.L_x_1:
[----:B------:R-:W1:Y:S01]  /*0150*/  LDCU UR4, c[0x0][0x980] ;  /* 0x00013000ff0477ac */ /* 0x000e620008000800 */
[----:B------:R-:W-:Y:S01]  /*0160*/  HFMA2 R62, -RZ, RZ, 0, 5.9604644775390625e-08 ;  /* 0x00000001ff3e7431 */ /* 0x000fe200000001ff */
[----:B-1----:R-:W-:-:S07]  /*0170*/  MOV R27, UR4 ;  /* 0x00000004001b7c02 */ /* 0x002fce0008000f00 */
.L_x_0:
[----:B------:R-:W2:Y:S02]  /*0180*/  LDCU.64 UR4, c[0x0][0x9b0] ;  /* 0x00013600ff0477ac */ /* 0x000ea40008000a00 */
[----:B--2---:R-:W-:-:S04]  /*0190*/  UISETP.NE.U32.AND UP0, UPT, UR4, URZ, UPT ;  /* 0x000000ff0400728c */ /* 0x004fc8000bf05070 */
[----:B------:R-:W-:-:S09]  /*01a0*/  UISETP.NE.AND.EX UP0, UPT, UR5, URZ, UPT, UP0 ;  /* 0x000000ff0500728c */ /* 0x000fd2000bf05300 */
[----:B------:R-:W-:Y:S05]  /*01b0*/  BRA.U UP0, `(.L_x_2) ;  /* 0x0000000100287547 */ /* 0x000fea000b800000 */
[----:B------:R-:W2:Y:S02]  /*01c0*/  LDCU.64 UR4, c[0x0][0x9a8] ;  /* 0x00013500ff0477ac */ /* 0x000ea40008000a00 */
[----:B--2---:R-:W-:-:S04]  /*01d0*/  UISETP.NE.U32.AND UP0, UPT, UR4, URZ, UPT ;  /* 0x000000ff0400728c */ /* 0x004fc8000bf05070 */
[----:B------:R-:W-:-:S09]  /*01e0*/  UISETP.NE.AND.EX UP0, UPT, UR5, URZ, UPT, UP0 ;  /* 0x000000ff0500728c */ /* 0x000fd2000bf05300 */
[----:B------:R-:W-:Y:S05]  /*01f0*/  BRA.U !UP0, `(.L_x_3) ;  /* 0x0000000108107547 */ /* 0x000fea000b800000 */
[----:B------:R-:W2:Y:S01]  /*0200*/  LDC.64 R24, c[0x0][0x9a8] ;  /* 0x00026a00ff187b82 */ /* 0x000ea20000000a00 */
[----:B------:R-:W2:Y:S02]  /*0210*/  LDCU.64 UR4, c[0x0][0x358] ;  /* 0x00006b00ff0477ac */ /* 0x000ea40008000a00 */
[----:B--2---:R2:W5:Y:S01]  /*0220*/  LDG.E R24, desc[UR4][R24.64] ;  /* 0x0000000418187981 */ /* 0x004562000c1e1900 */
[----:B------:R-:W-:Y:S05]  /*0230*/  BRA `(.L_x_2) ;  /* 0x0000000000087947 */ /* 0x000fea0003800000 */
.L_x_3:
[----:B------:R-:W2:Y:S02]  /*0240*/  LDCU UR4, c[0x0][0x9a0] ;  /* 0x00013400ff0477ac */ /* 0x000ea40008000800 */
[----:B--2---:R-:W-:Y:S02]  /*0250*/  MOV R24, UR4 ;  /* 0x0000000400187c02 */ /* 0x004fe40008000f00 */
.L_x_2:
[----:B------:R-:W-:Y:S01]  /*0260*/  IMAD.U32 R0, RZ, RZ, UR18 ;  /* 0x00000012ff007e24 */ /* 0x000fe2000f8e00ff */
[----:B------:R-:W-:Y:S04]  /*0270*/  BSSY.RECONVERGENT B0, `(.L_x_4) ;  /* 0x000000c000007945 */ /* 0x000fe80003800200 */
[C---:B------:R-:W-:Y:S02]  /*0280*/  ISETP.NE.OR P1, PT, R0.reuse, 0x1, !P3 ;  /* 0x000000010000780c */ /* 0x040fe40005f25670 */
[----:B------:R-:W-:-:S11]  /*0290*/  ISETP.NE.OR P0, PT, R0, 0x3, !P3 ;  /* 0x000000030000780c */ /* 0x000fd60005f05670 */
[----:B------:R-:W-:Y:S05]  /*02a0*/  @P1 BRA `(.L_x_5) ;  /* 0x0000000000201947 */ /* 0x000fea0003800000 */
[----:B------:R-:W3:Y:S02]  /*02b0*/  LDCU.64 UR4, c[0x0][0x348] ;  /* 0x00006900ff0477ac */ /* 0x000ee40008000a00 */
[----:B---3--:R-:W-:Y:S02]  /*02c0*/  UIADD3 UR6, UP1, UPT, UR4, 0x80, URZ ;  /* 0x0000008004067890 */ /* 0x008fe4000ff3e0ff */
[----:B------:R-:W-:Y:S02]  /*02d0*/  UIADD3 UR4, UP0, UPT, UR4, 0x200, URZ ;  /* 0x0000020004047890 */ /* 0x000fe4000ff1e0ff */
[----:B------:R-:W-:Y:S02]  /*02e0*/  UIADD3.X UR7, UPT, UPT, URZ, UR5, URZ, UP1, !UPT ;  /* 0x00000005ff077290 */ /* 0x000fe40008ffe4ff */
[----:B------:R-:W-:-:S07]  /*02f0*/  UIADD3.X UR5, UPT, UPT, URZ, UR5, URZ, UP0, !UPT ;  /* 0x00000005ff057290 */ /* 0x000fce00087fe4ff */
[----:B------:R3:W-:Y:S02]  /*0300*/  UTMACCTL.PF [UR6] ;  /* 0x00000000060079b9 */ /* 0x0007e40008040000 */
[----:B------:R3:W-:Y:S02]  /*0310*/  UTMACCTL.PF [UR4] ;  /* 0x00000000040079b9 */ /* 0x0007e40008040000 */
[----:B---3--:R-:W-:Y:S01]  /*0320*/  NOP ;  /* 0x0000000000007918 */ /* 0x008fe20000000000 */
.L_x_5:
[----:B------:R-:W-:Y:S05]  /*0330*/  BSYNC.RECONVERGENT B0 ;  /* 0x0000000000007941 */ /* 0x000fea0003800200 */
.L_x_4:
[----:B------:R-:W-:Y:S04]  /*0340*/  BSSY.RECONVERGENT B0, `(.L_x_6) ;  /* 0x000000a000007945 */ /* 0x000fe80003800200 */
        /* <DEDUP_REMOVED lines=9> */
.L_x_7:
[----:B------:R-:W-:Y:S05]  /*03e0*/  BSYNC.RECONVERGENT B0 ;  /* 0x0000000000007941 */ /* 0x000fea0003800200 */
.L_x_6:
[----:B------:R-:W3:Y:S01]  /*03f0*/  LDCU.64 UR4, c[0x0][0x988] ;  /* 0x00013100ff0477ac */ /* 0x000ee20008000a00 */
[----:B------:R-:W-:Y:S02]  /*0400*/  UISETP.EQ.U32.AND UP2, UPT, UR8, URZ, UPT ;  /* 0x000000ff0800728c */ /* 0x000fe4000bf42070 */
[----:B------:R-:W-:Y:S02]  /*0410*/  UPLOP3.LUT UP3, UPT, UPT, UPT, UPT, 0x80, 0x8 ;  /* 0x000000000008789c */ /* 0x000fe40003f6f070 */
[----:B---3--:R-:W-:-:S04]  /*0420*/  UISETP.NE.U32.AND UP0, UPT, UR4, URZ, UPT ;  /* 0x000000ff0400728c */ /* 0x008fc8000bf05070 */
[----:B------:R-:W-:-:S04]  /*0430*/  UISETP.NE.AND.EX UP1, UPT, UR5, URZ, UPT, UP0 ;  /* 0x000000ff0500728c */ /* 0x000fc8000bf25300 */
[----:B------:R-:W-:-:S04]  /*0440*/  UISETP.EQ.OR.EX UP4, UPT, UR9, URZ, !UP1, UP2 ;  /* 0x000000ff0900728c */ /* 0x000fc8000cf82720 */
[----:B------:R-:W-:-:S06]  /*0450*/  UP2UR UR4, UPR, URZ, 0x10 ;  /* 0x00000010ff047883 */ /* 0x000fcc0008000000 */
[----:B------:R-:W-:Y:S01]  /*0460*/  MOV R70, UR4 ;  /* 0x0000000400467c02 */ /* 0x000fe20008000f00 */
[----:B------:R-:W-:Y:S06]  /*0470*/  BRA.U !UP4, `(.L_x_8) ;  /* 0x000000010c207547 */ /* 0x000fec000b800000 */
[----:B------:R-:W-:Y:S01]  /*0480*/  UISETP.NE.U32.AND UP2, UPT, UR8, URZ, UPT ;  /* 0x000000ff0800728c */ /* 0x000fe2000bf45070 */
[----:B-----5:R-:W-:Y:S01]  /*0490*/  FSETP.NEU.AND P0, PT, R27, RZ, PT ;  /* 0x000000ff1b00720b */ /* 0x020fe20003f0d000 */
[----:B------:R-:W-:Y:S02]  /*04a0*/  USEL UR4, URZ, 0xffffffff, UP1 ;  /* 0xffffffffff047887 */ /* 0x000fe40008800000 */
[----:B------:R-:W-:-:S10]  /*04b0*/  UISETP.NE.AND.EX UP2, UPT, UR9, URZ, UPT, UP2 ;  /* 0x000000ff0900728c */ /* 0x000fd4000bf45320 */
[----:B------:R-:W-:Y:S01]  /*04c0*/  VOTEU.ANY UP0, P0 ;  /* 0x0000000000ff7886 */ /* 0x000fe20000000100 */
[----:B------:R-:W-:-:S04]  /*04d0*/  @!UP2 USEL UR4, URZ, 0xffffffff, UP0 ;  /* 0xffffffffff04a887 */ /* 0x000fc80008000000 */
[----:B------:R-:W-:-:S04]  /*04e0*/  ULOP3.LUT UR4, UR4, 0x1, URZ, 0xc0, !UPT ;  /* 0x0000000104047892 */ /* 0x000fc8000f8ec0ff */
[----:B------:R-:W-:-:S11]  /*04f0*/  UISETP.NE.U32.AND UP3, UPT, UR4, 0x1, UPT ;  /* 0x000000010400788c */ /* 0x000fd6000bf65070 */
.L_x_8:
[----:B-1----:R-:W1:Y:S02]  /*0500*/  SHFL.IDX PT, R2, R63, RZ, 0x1f ;  /* 0x00001fff3f027589 */ /* 0x002e6400000e0000 */
[----:B-1----:R-:W-:-:S13]  /*0510*/  ISETP.NE.AND P0, PT, R2, RZ, PT ;  /* 0x000000ff0200720c */ /* 0x002fda0003f05270 */
[----:B------:R-:W-:Y:S05]  /*0520*/  @P0 BRA `(.L_x_9) ;  /* 0x0000000000a40947 */ /* 0x000fea0003800000 */
[----:B------:R-:W-:Y:S01]  /*0530*/  ELECT P0, URZ, PT ;  /* 0x0000000000ff782f */ /* 0x000fe20003800000 */
[----:B------:R-:W-:-:S12]  /*0540*/  BSSY.RECONVERGENT B0, `(.L_x_9) ;  /* 0x0000027000007945 */ /* 0x000fd80003800200 */
[----:B------:R-:W-:Y:S05]  /*0550*/  @!P0 BRA `(.L_x_10) ;  /* 0x0000000000948947 */ /* 0x000fea0003800000 */
[----:B------:R-:W1:Y:S01]  /*0560*/  S2UR UR4, SR_CgaCtaId ;  /* 0x00000000000479c3 */ /* 0x000e620000008800 */
[----:B------:R-:W-:Y:S01]  /*0570*/  UMOV UR5, 0x400 ;  /* 0x0000040000057882 */ /* 0x000fe20000000000 */
[----:B------:R-:W-:Y:S01]  /*0580*/  UMOV UR8, 0x1 ;  /* 0x0000000100087882 */ /* 0x000fe20000000000 */
[----:B------:R-:W-:Y:S01]  /*0590*/  UMOV UR6, 0x2 ;  /* 0x0000000200067882 */ /* 0x000fe20000000000 */
[----:B------:R-:W-:-:S04]  /*05a0*/  UIADD3 UR8, UPT, UPT, -UR8, 0x100000, URZ ;  /* 0x0010000008087890 */ /* 0x000fc8000fffe1ff */
[----:B------:R-:W-:Y:S02]  /*05b0*/  USHF.L.U32 UR9, UR8, 0xb, URZ ;  /* 0x0000000b08097899 */ /* 0x000fe400080006ff */
[----:B------:R-:W-:Y:S02]  /*05c0*/  USHF.L.U32 UR8, UR8, 0x1, URZ ;  /* 0x0000000108087899 */ /* 0x000fe400080006ff */
[----:B------:R-:W-:-:S04]  /*05d0*/  UIADD3 UR6, UPT, UPT, -UR6, 0x100000, URZ ;  /* 0x0010000006067890 */ /* 0x000fc8000fffe1ff */
[----:B------:R-:W-:Y:S02]  /*05e0*/  USHF.L.U32 UR7, UR6, 0xb, URZ ;  /* 0x0000000b06077899 */ /* 0x000fe400080006ff */
[----:B------:R-:W-:Y:S02]  /*05f0*/  USHF.L.U32 UR6, UR6, 0x1, URZ ;  /* 0x0000000106067899 */ /* 0x000fe400080006ff */
[----:B-1----:R-:W-:Y:S01]  /*0600*/  ULEA UR4, UR4, UR5, 0x18 ;  /* 0x0000000504047291 */ /* 0x002fe2000f8ec0ff */
[----:B------:R-:W1:Y:S11]  /*0610*/  FENCE.VIEW.ASYNC.S ;  /* 0x00000000000073c6 */ /* 0x000e760000000000 */
[----:B-1----:R1:W3:Y:S01]  /*0620*/  SYNCS.EXCH.64 URZ, [UR4], UR8 ;  /* 0x0000000804ff75b2 */ /* 0x0022e20008000100 */
[----:B------:R1:W4:Y:S01]  /*0630*/  SYNCS.EXCH.64 URZ, [UR4+0x60], UR6 ;  /* 0x0000600604ff75b2 */ /* 0x0003220008000100 */
[----:B------:R1:W1:Y:S01]  /*0640*/  SYNCS.EXCH.64 URZ, [UR4+0x8], UR8 ;  /* 0x0000080804ff75b2 */ /* 0x0002620008000100 */
        /* <DEDUP_REMOVED lines=21> */
[----:B---3--:R-:W-:Y:S01]  /*07a0*/  NOP ;  /* 0x0000000000007918 */ /* 0x008fe20000000000 */
.L_x_10:
[----:B-1----:R-:W-:Y:S05]  /*07b0*/  BSYNC.RECONVERGENT B0 ;  /* 0x0000000000007941 */ /* 0x002fea0003800200 */
.L_x_9:
[----:B------:R-:W1:Y:S01]  /*07c0*/  SHFL.IDX PT, R2, R63, RZ, 0x1f ;  /* 0x00001fff3f027589 */ /* 0x000e6200000e0000 */
[----:B------:R-:W-:Y:S01]  /*07d0*/  NOP ;  /* 0x0000000000007918 */ /* 0x000fe20000000000 */
[----:B-1----:R-:W-:-:S13]  /*07e0*/  ISETP.NE.AND P0, PT, R2, 0x1, PT ;  /* 0x000000010200780c */ /* 0x002fda0003f05270 */
[----:B------:R-:W-:Y:S05]  /*07f0*/  @P0 BRA `(.L_x_11) ;  /* 0x0000000000500947 */ /* 0x000fea0003800000 */
        /* <DEDUP_REMOVED lines=9> */
[----:B------:R-:W-:Y:S01]  /*0890*/  USHF.L.U32 UR6, UR6, 0x1, URZ ;  /* 0x0000000106067899 */ /* 0x000fe200080006ff */
[----:B------:R-:W-:Y:S01]  /*08a0*/  ELECT P0, URZ, PT ;  /* 0x0000000000ff782f */ /* 0x000fe20003800000 */
[----:B-1----:R-:W-:Y:S01]  /*08b0*/  ULEA UR4, UR4, UR5, 0x18 ;  /* 0x0000000504047291 */ /* 0x002fe2000f8ec0ff */
[----:B------:R-:W1:Y:S11]  /*08c0*/  FENCE.VIEW.ASYNC.S ;  /* 0x00000000000073c6 */ /* 0x000e760000000000 */
[----:B-1----:R1:W3:Y:S01]  /*08d0*/  SYNCS.EXCH.64 URZ, [UR4+0xc0], UR8 ;  /* 0x0000c00804ff75b2 */ /* 0x0022e20008000100 */
[----:B------:R1:W1:Y:S01]  /*08e0*/  SYNCS.EXCH.64 URZ, [UR4+0xd8], UR6 ;  /* 0x0000d80604ff75b2 */ /* 0x0002620008000100 */
[----:B------:R1:W1:Y:S01]  /*08f0*/  SYNCS.EXCH.64 URZ, [UR4+0xc8], UR8 ;  /* 0x0000c80804ff75b2 */ /* 0x0002620008000100 */
[----:B------:R1:W1:Y:S01]  /*0900*/  SYNCS.EXCH.64 URZ, [UR4+0xe0], UR6 ;  /* 0x0000e00604ff75b2 */ /* 0x0002620008000100 */
[----:B------:R1:W1:Y:S01]  /*0910*/  SYNCS.EXCH.64 URZ, [UR4+0xd0], UR8 ;  /* 0x0000d00804ff75b2 */ /* 0x0002620008000100 */
[----:B------:R1:W1:Y:S01]  /*0920*/  SYNCS.EXCH.64 URZ, [UR4+0xe8], UR6 ;  /* 0x0000e80604ff75b2 */ /* 0x0002620008000100 */
[----:B------:R-:W-:Y:S01]  /*0930*/  NOP ;  /* 0x0000000000007918 */ /* 0x000fe20000000000 */
.L_x_11:
[----:B------:R-:W2:Y:S01]  /*0940*/  SHFL.IDX PT, R2, R63, RZ, 0x1f ;  /* 0x00001fff3f027589 */ /* 0x000ea200000e0000 */
[----:B------:R-:W-:Y:S01]  /*0950*/  NOP ;  /* 0x0000000000007918 */ /* 0x000fe20000000000 */
[----:B--2---:R-:W-:-:S13]  /*0960*/  ISETP.NE.AND P0, PT, R2, 0x3, PT ;  /* 0x000000030200780c */ /* 0x004fda0003f05270 */
[----:B------:R-:W-:Y:S05]  /*0970*/  @P0 BRA `(.L_x_12) ;  /* 0x0000000000300947 */ /* 0x000fea0003800000 */
[----:B-1----:R-:W1:Y:S01]  /*0980*/  S2UR UR4, SR_CgaCtaId ;  /* 0x00000000000479c3 */ /* 0x002e620000008800 */
[----:B------:R-:W-:Y:S01]  /*0990*/  UMOV UR6, 0x400 ;  /* 0x0000040000067882 */ /* 0x000fe20000000000 */
[----:B------:R-:W-:Y:S01]  /*09a0*/  UMOV UR5, 0x20 ;  /* 0x0000002000057882 */ /* 0x000fe20000000000 */
[----:B------:R-:W-:Y:S01]  /*09b0*/  ELECT P0, URZ, PT ;  /* 0x0000000000ff782f */ /* 0x000fe20003800000 */
[----:B-1----:R-:W-:Y:S02]  /*09c0*/  ULEA UR6, UR4, UR6, 0x18 ;  /* 0x0000000604067291 */ /* 0x002fe4000f8ec0ff */
[----:B------:R-:W-:-:S04]  /*09d0*/  UIADD3 UR4, UPT, UPT, -UR5, 0x100000, URZ ;  /* 0x0010000005047890 */ /* 0x000fc8000fffe1ff */
[----:B------:R-:W-:Y:S02]  /*09e0*/  USHF.L.U32 UR5, UR4, 0xb, URZ ;  /* 0x0000000b04057899 */ /* 0x000fe400080006ff */
[----:B------:R-:W-:Y:S01]  /*09f0*/  USHF.L.U32 UR4, UR4, 0x1, URZ ;  /* 0x0000000104047899 */ /* 0x000fe200080006ff */
[----:B------:R-:W1:Y:S11]  /*0a00*/  FENCE.VIEW.ASYNC.S ;  /* 0x00000000000073c6 */ /* 0x000e760000000000 */
[----:B-1----:R2:W1:Y:S01]  /*0a10*/  SYNCS.EXCH.64 URZ, [UR6+0xf0], UR4 ;  /* 0x0000f00406ff75b2 */ /* 0x0024620008000100 */
[----:B------:R2:W1:Y:S02]  /*0a20*/  SYNCS.EXCH.64 URZ, [UR6+0xf8], UR4 ;  /* 0x0000f80406ff75b2 */ /* 0x0004640008000100 */
[----:B--2---:R-:W-:Y:S01]  /*0a30*/  NOP ;  /* 0x0000000000007918 */ /* 0x004fe20000000000 */
.L_x_12:
[----:B------:R-:W2:Y:S01]  /*0a40*/  SHFL.IDX PT, R2, R63, RZ, 0x1f ;  /* 0x00001fff3f027589 */ /* 0x000ea200000e0000 */
[----:B------:R-:W-:Y:S01]  /*0a50*/  NOP ;  /* 0x0000000000007918 */ /* 0x000fe20000000000 */
[----:B--2---:R-:W-:-:S13]  /*0a60*/  ISETP.NE.AND P0, PT, R2, 0x4, PT ;  /* 0x000000040200780c */ /* 0x004fda0003f05270 */
[----:B------:R-:W-:Y:S05]  /*0a70*/  @P0 BRA `(.L_x_13) ;  /* 0x0000000000440947 */ /* 0x000fea0003800000 */
[----:B-1----:R-:W1:Y:S01]  /*0a80*/  S2UR UR6, SR_CgaCtaId ;  /* 0x00000000000679c3 */ /* 0x002e620000008800 */
[----:B------:R-:W-:Y:S01]  /*0a90*/  UMOV UR4, 0x1e0 ;  /* 0x000001e000047882 */ /* 0x000fe20000000000 */
[----:B------:R-:W-:Y:S01]  /*0aa0*/  UMOV UR5, 0x400 ;  /* 0x0000040000057882 */ /* 0x000fe20000000000 */
[----:B------:R-:W-:Y:S01]  /*0ab0*/  USEL UR4, UR4, 0x1a0, UP3 ;  /* 0x000001a004047887 */ /* 0x000fe20009800000 */
[----:B------:R-:W-:Y:S01]  /*0ac0*/  UMOV UR8, 0x1 ;  /* 0x0000000100087882 */ /* 0x000fe20000000000 */
[----:B------:R-:W-:Y:S01]  /*0ad0*/  ELECT P0, URZ, PT ;  /* 0x0000000000ff782f */ /* 0x000fe20003800000 */
[----:B------:R-:W-:-:S04]  /*0ae0*/  UIADD3 UR8, UPT, UPT, -UR8, 0x100000, URZ ;  /* 0x0010000008087890 */ /* 0x000fc8000fffe1ff */
[----:B------:R-:W-:Y:S02]  /*0af0*/  USHF.L.U32 UR9, UR8, 0xb, URZ ;  /* 0x0000000b08097899 */ /* 0x000fe400080006ff */
[----:B------:R-:W-:Y:S02]  /*0b00*/  USHF.L.U32 UR8, UR8, 0x1, URZ ;  /* 0x0000000108087899 */ /* 0x000fe400080006ff */
[----:B-1----:R-:W-:Y:S02]  /*0b10*/  ULEA UR6, UR6, UR5, 0x18 ;  /* 0x0000000506067291 */ /* 0x002fe4000f8ec0ff */
[----:B------:R-:W-:-:S04]  /*0b20*/  UIADD3 UR4, UPT, UPT, -UR4, 0x100000, URZ ;  /* 0x0010000004047890 */ /* 0x000fc8000fffe1ff */
[----:B------:R-:W-:Y:S02]  /*0b30*/  USHF.L.U32 UR5, UR4, 0xb, URZ ;  /* 0x0000000b04057899 */ /* 0x000fe400080006ff */
[----:B------:R-:W-:Y:S01]  /*0b40*/  USHF.L.U32 UR4, UR4, 0x1, URZ ;  /* 0x0000000104047899 */ /* 0x000fe200080006ff */
[----:B------:R-:W1:Y:S03]  /*0b50*/  FENCE.VIEW.ASYNC.S ;  /* 0x00000000000073c6 */ /* 0x000e660000000000 */
[----:B-1----:R2:W1:Y:S08]  /*0b60*/  SYNCS.EXCH.64 URZ, [UR6+0x100], UR8 ;  /* 0x0001000806ff75b2 */ /* 0x0024700008000100 */
[----:B------:R2:W1:Y:S02]  /*0b70*/  SYNCS.EXCH.64 URZ, [UR6+0x108], UR4 ;  /* 0x0001080406ff75b2 */ /* 0x0004640008000100 */
[----:B--2---:R-:W-:Y:S01]  /*0b80*/  NOP ;  /* 0x0000000000007918 */ /* 0x004fe20000000000 */
.L_x_13:
[----:B------:R-:W2:Y:S01]  /*0b90*/  SHFL.IDX PT, R2, R63, RZ, 0x1f ;  /* 0x00001fff3f027589 */ /* 0x000ea200000e0000 */
[----:B------:R-:W-:Y:S01]  /*0ba0*/  NOP ;  /* 0x0000000000007918 */ /* 0x000fe20000000000 */
[----:B--2---:R-:W-:-:S13]  /*0bb0*/  ISETP.NE.AND P0, PT, R2, 0x5, PT ;  /* 0x000000050200780c */ /* 0x004fda0003f05270 */
[----:B------:R-:W-:Y:S05]  /*0bc0*/  @P0 BRA `(.L_x_14) ;  /* 0x0000000000480947 */ /* 0x000fea0003800000 */
[----:B------:R-:W2:Y:S01]  /*0bd0*/  S2UR UR5, SR_CgaCtaId ;  /* 0x00000000000579c3 */ /* 0x000ea20000008800 */
[----:B-1----:R-:W-:Y:S01]  /*0be0*/  UMOV UR4, 0x400 ;  /* 0x0000040000047882 */ /* 0x002fe20000000000 */
        /* <DEDUP_REMOVED lines=9> */
[----:B--2---:R-:W-:Y:S01]  /*0c80*/  ULEA UR4, UR5, UR4, 0x18 ;  /* 0x0000000405047291 */ /* 0x004fe2000f8ec0ff */
[----:B------:R-:W1:Y:S11]  /*0c90*/  FENCE.VIEW.ASYNC.S ;  /* 0x00000000000073c6 */ /* 0x000e760000000000 */
[----:B-1----:R2:W1:Y:S01]  /*0ca0*/  SYNCS.EXCH.64 URZ, [UR4+0x110], UR8 ;  /* 0x0001100804ff75b2 */ /* 0x0024620008000100 */
[----:B------:R2:W1:Y:S01]  /*0cb0*/  SYNCS.EXCH.64 URZ, [UR4+0x120], UR6 ;  /* 0x0001200604ff75b2 */ /* 0x0004620008000100 */
[----:B------:R2:W1:Y:S01]  /*0cc0*/  SYNCS.EXCH.64 URZ, [UR4+0x118], UR8 ;  /* 0x0001180804ff75b2 */ /* 0x0004620008000100 */
[----:B------:R2:W1:Y:S02]  /*0cd0*/  SYNCS.EXCH.64 URZ, [UR4+0x128], UR6 ;  /* 0x0001280604ff75b2 */ /* 0x0004640008000100 */
[----:B--2---:R-:W-:Y:S01]  /*0ce0*/  NOP ;  /* 0x0000000000007918 */ /* 0x004fe20000000000 */
.L_x_14:
[----:B-1----:R-:W1:Y:S01]  /*0cf0*/  LDCU UR4, c[0x0][0x36c] ;  /* 0x00006d80ff0477ac */ /* 0x002e620008000800 */
[----:B------:R-:W-:Y:S01]  /*0d00*/  ISETP.NE.OR P3, PT, R0, 0x2, !P3 ;  /* 0x000000020000780c */ /* 0x000fe20005f65670 */
[----:B------:R-:W-:Y:S01]  /*0d10*/  NOP ;  /* 0x0000000000007918 */ /* 0x000fe20000000000 */
[----:B------:R-:W-:Y:S01]  /*0d20*/  LOP3.LUT R0, R61, 0x1f, RZ, 0xc0, !PT ;  /* 0x0000001f3d007812 */ /* 0x000fe200078ec0ff */
[----:B------:R-:W-:Y:S02]  /*0d30*/  UISETP.NE.AND UP5, UPT, UR18, 0x2, UPT ;  /* 0x000000021200788c */ /* 0x000fe4000bfa5270 */
[----:B------:R-:W-:Y:S02]  /*0d40*/  UISETP.NE.AND UP4, UPT, UR18, URZ, UPT ;  /* 0x000000ff1200728c */ /* 0x000fe4000bf85270 */
[----:B-1----:R-:W-:-:S09]  /*0d50*/  UISETP.EQ.U32.AND UP6, UPT, UR4, 0x1, UPT ;  /* 0x000000010400788c */ /* 0x002fd2000bfc2070 */
[----:B------:R-:W-:Y:S05]  /*0d60*/  BRA.U !UP6, `(.L_x_15) ;  /* 0x000000010e087547 */ /* 0x000fea000b800000 */
[----:B---34-:R-:W-:Y:S01]  /*0d70*/  UCGABAR_ARV ;  /* 0x00000000000079c7 */ /* 0x018fe20008000000 */
[----:B------:R-:W-:Y:S05]  /*0d80*/  BRA `(.L_x_16) ;  /* 0x0000000000047947 */ /* 0x000fea0003800000 */
.L_x_15:
[----:B---34-:R-:W-:Y:S01]  /*0d90*/  NOP ;  /* 0x0000000000007918 */ /* 0x018fe20000000000 */
.L_x_16:
[----:B------:R-:W1:Y:S01]  /*0da0*/  S2R R4, SR_CTAID.Y ;  /* 0x0000000000047919 */ /* 0x000e620000002600 */
[----:B------:R-:W2:Y:S01]  /*0db0*/  S2UR UR51, SR_CTAID.X ;  /* 0x00000000003379c3 */ /* 0x000ea20000002500 */
[----:B------:R-:W-:-:S05]  /*0dc0*/  CS2R.32 R57, SR_CgaSize ;  /* 0x0000000000397805 */ /* 0x000fca0000008a00 */
[----:B------:R-:W-:-:S05]  /*0dd0*/  IMAD R57, R57, -0xa0, RZ ;  /* 0xffffff6039397824 */ /* 0x000fca00078e02ff */
[----:B------:R-:W-:-:S14]  /*0de0*/  R2UR UR4, R57 ;  /* 0x00000000390472ca */ /* 0x000fdc00000e0000 */
[----:B------:R-:W3:Y:S01]  /*0df0*/  LDCU UR4, c[0x0][UR4+0x2b4] ;  /* 0x00005680040477ac */ /* 0x000ee20008000800 */
[----:B------:R-:W-:-:S05]  /*0e00*/  CS2R.32 R57, SR_CgaSize ;  /* 0x0000000000397805 */ /* 0x000fca0000008a00 */
[----:B------:R-:W-:-:S05]  /*0e10*/  IMAD R57, R57, -0xa0, RZ ;  /* 0xffffff6039397824 */ /* 0x000fca00078e02ff */
[----:B------:R-:W-:-:S14]  /*0e20*/  R2UR UR5, R57 ;  /* 0x00000000390572ca */ /* 0x000fdc00000e0000 */
[----:B------:R-:W4:Y:S01]  /*0e30*/  LDCU UR5, c[0x0][UR5+0x2b0] ;  /* 0x00005600050577ac */ /* 0x000f220008000800 */
[----:B------:R-:W-:-:S05]  /*0e40*/  CS2R.32 R2, SR_CgaSize ;  /* 0x0000000000027805 */ /* 0x000fca0000008a00 */
[----:B------:R-:W-:-:S06]  /*0e50*/  IMAD R2, R2, -0xa0, RZ ;  /* 0xffffff6002027824 */ /* 0x000fcc00078e02ff */
[----:B------:R-:W3:Y:S01]  /*0e60*/  LDC R2, c[0x0][R2+0x2a0] ;  /* 0x0000a80002027b82 */ /* 0x000ee20000000800 */
[----:B------:R-:W1:Y:S01]  /*0e70*/  LDCU UR19, c[0x0][0xc24] ;  /* 0x00018480ff1377ac */ /* 0x000e620008000800 */
[----:B------:R-:W1:Y:S06]  /*0e80*/  LDCU UR39, c[0x0][0xc24] ;  /* 0x00018480ff2777ac */ /* 0x000e6c0008000800 */
[----:B------:R-:W3:Y:S01]  /*0e90*/  S2UR UR6, SR_CgaCtaId ;  /* 0x00000000000679c3 */ /* 0x000ee20000008800 */
[----:B------:R-:W3:Y:S01]  /*0ea0*/  LDCU UR22, c[0x0][0xc30] ;  /* 0x00018600ff1677ac */ /* 0x000ee20008000800 */
[----:B--2---:R-:W-:-:S02]  /*0eb0*/  I2FP.F32.U32 R5, UR51 ;  /* 0x0000003300057c45 */ /* 0x004fc40008201000 */
[----:B------:R-:W-:-:S05]  /*0ec0*/  CS2R.32 R3, SR_CgaSize ;  /* 0x0000000000037805 */ /* 0x000fca0000008a00 */
[----:B------:R-:W-:-:S06]  /*0ed0*/  IMAD R3, R3, -0xa0, RZ ;  /* 0xffffff6003037824 */ /* 0x000fcc00078e02ff */
[----:B------:R-:W2:Y:S01]  /*0ee0*/  LDC R3, c[0x0][R3+0x2a4] ;  /* 0x0000a90003037b82 */ /* 0x000ea20000000800 */
[----:B-1----:R-:W-:Y:S01]  /*0ef0*/  UISETP.GE.AND UP0, UPT, UR19, 0x1, UPT ;  /* 0x000000011300788c */ /* 0x002fe2000bf06270 */
[----:B----4-:R-:W-:Y:S01]  /*0f00*/  FMUL R5, R5, UR5 ;  /* 0x0000000505057c20 */ /* 0x010fe20008400000 */
[----:B------:R-:W-:-:S03]  /*0f10*/  I2FP.F32.U32 R56, R4 ;  /* 0x0000000400387245 */ /* 0x000fc60000201000 */
[----:B------:R-:W1:Y:S02]  /*0f20*/  F2I.U32.TRUNC.NTZ R57, R5 ;  /* 0x0000000500397305 */ /* 0x000e64000020f000 */
[----:B------:R-:W4:Y:S01]  /*0f30*/  S2UR UR54, SR_CTAID.Z ;  /* 0x00000000003679c3 */ /* 0x000f220000002700 */
[----:B---3--:R-:W-:Y:S01]  /*0f40*/  FMUL R56, R56, UR4 ;  /* 0x0000000438387c20 */ /* 0x008fe20008400000 */
[----:B------:R-:W-:-:S05]  /*0f50*/  USHF.L.U32 UR53, UR6, 0x9, URZ ;  /* 0x0000000906357899 */ /* 0x000fca00080006ff */
[----:B------:R-:W3:Y:S01]  /*0f60*/  F2I.U32.TRUNC.NTZ R56, R56 ;  /* 0x0000003800387305 */ /* 0x000ee2000020f000 */
[----:B------:R-:W2:Y:S01]  /*0f70*/  S2UR UR23, SR_CTAID.Y ;  /* 0x00000000001779c3 */ /* 0x000ea20000002600 */
[----:B------:R-:W-:Y:S02]  /*0f80*/  USHF.L.U32 UR52, UR6, 0x4, URZ ;  /* 0x0000000406347899 */ /* 0x000fe400080006ff */
[----:B------:R-:W-:Y:S01]  /*0f90*/  ULOP3.LUT UR53, UR53, 0x200, URZ, 0xc0, !UPT ;  /* 0x0000020035357892 */ /* 0x000fe2000f8ec0ff */
[----:B-1----:R-:W-:Y:S01]  /*0fa0*/  IADD3 R57, PT, PT, -R57, RZ, RZ ;  /* 0x000000ff39397210 */ /* 0x002fe20007ffe1ff */
[----:B------:R-:W-:-:S04]  /*0fb0*/  ULOP3.LUT UR52, UR52, 0x10, URZ, 0xc0, !UPT ;  /* 0x0000001034347892 */ /* 0x000fc8000f8ec0ff */
[----:B------:R-:W-:Y:S01]  /*0fc0*/  IMAD R57, R2, R57, UR51 ;  /* 0x0000003302397e24 */ /* 0x000fe2000f8e0239 */
[----:B------:R-:W-:Y:S02]  /*0fd0*/  PRMT R2, RZ, 0x7610, R2 ;  /* 0x00007610ff027816 */ /* 0x000fe40000000002 */
[----:B---3--:R-:W-:-:S05]  /*0fe0*/  IADD3 R56, PT, PT, -R56, RZ, RZ ;  /* 0x000000ff38387210 */ /* 0x008fca0007ffe1ff */
[----:B--2---:R-:W-:Y:S01]  /*0ff0*/  IMAD R56, R3, R56, R4 ;  /* 0x0000003803387224 */ /* 0x004fe200078e0204 */
[----:B----4-:R-:W-:Y:S06]  /*1000*/  BRA.U UP4, `(.L_x_17) ;  /* 0x0000000104207547 */ /* 0x010fec000b800000 */
[C---:B------:R-:W-:Y:S02]  /*1010*/  ISETP.NE.AND P2, PT, R56.reuse, RZ, PT ;  /* 0x000000ff3800720c */ /* 0x040fe40003f45270 */
[----:B------:R-:W-:Y:S02]  /*1020*/  ISETP.NE.AND P0, PT, R56, RZ, PT ;  /* 0x000000ff3800720c */ /* 0x000fe40003f05270 */
[C---:B------:R-:W-:Y:S02]  /*1030*/  ISETP.NE.AND P1, PT, R57.reuse, 0x1, PT ;  /* 0x000000013900780c */ /* 0x040fe40003f25270 */
[----:B------:R-:W-:Y:S02]  /*1040*/  SEL R2, RZ, 0x2, P2 ;  /* 0x00000002ff027807 */ /* 0x000fe40001000000 */
[----:B------:R-:W-:Y:S02]  /*1050*/  ISETP.EQ.OR P0, PT, R57, RZ, !P0 ;  /* 0x000000ff3900720c */ /* 0x000fe40004702670 */
[----:B------:R-:W-:-:S02]  /*1060*/  SEL R2, R2, 0x2, P1 ;  /* 0x0000000202027807 */ /* 0x000fc40000800000 */
[----:B------:R-:W-:-:S05]  /*1070*/  SEL R3, RZ, 0x1, !P0 ;  /* 0x00000001ff037807 */ /* 0x000fca0004000000 */
[----:B------:R-:W-:Y:S02]  /*1080*/  IMAD.IADD R2, R3, 0x1, R2 ;  /* 0x0000000103027824 */ /* 0x000fe400078e0202 */
.L_x_17:
[----:B------:R-:W-:Y:S05]  /*1090*/  BRA.U !UP0, `(.L_x_18) ;  /* 0x0000000108d07547 */ /* 0x000fea000b800000 */
[----:B------:R-:W1:Y:S01]  /*10a0*/  LDCU UR20, c[0x0][0xc0c] ;  /* 0x00018180ff1477ac */ /* 0x000e620008000800 */
[----:B------:R-:W2:Y:S01]  /*10b0*/  LDCU.128 UR12, c[0x0][0xc10] ;  /* 0x00018200ff0c77ac */ /* 0x000ea20008000c00 */
[----:B------:R-:W3:Y:S01]  /*10c0*/  LDCU UR6, c[0x0][0x370] ;  /* 0x00006e00ff0677ac */ /* 0x000ee20008000800 */
[----:B------:R-:W4:Y:S01]  /*10d0*/  LDCU UR7, c[0x0][0x374] ;  /* 0x00006e80ff0777ac */ /* 0x000f220008000800 */
[----:B------:R-:W4:Y:S01]  /*10e0*/  LDCU UR21, c[0x0][0xc20] ;  /* 0x00018400ff1577ac */ /* 0x000f220008000800 */
[----:B-1----:R-:W-:Y:S02]  /*10f0*/  UISETP.NE.AND UP0, UPT, UR20, 0x1, UPT ;  /* 0x000000011400788c */ /* 0x002fe4000bf05270 */
[----:B--2---:R-:W-:Y:S01]  /*1100*/  UIMAD.WIDE.U32 UR4, UR51, UR12, URZ ;  /* 0x0000000c330472a5 */ /* 0x004fe2000f8e00ff */
[----:B------:R-:W1:Y:S01]  /*1110*/  LDCU.64 UR8, c[0x0][0xc28] ;  /* 0x00018500ff0877ac */ /* 0x000e620008000a00 */
[----:B---3--:R-:W-:Y:S02]  /*1120*/  UIMAD.WIDE.U32 UR10, UR6, UR12, URZ ;  /* 0x0000000c060a72a5 */ /* 0x008fe4000f8e00ff */
[----:B------:R-:W-:-:S02]  /*1130*/  USHF.R.U32.HI UR5, URZ, UR13, UR5 ;  /* 0x0000000dff057299 */ /* 0x000fc40008011605 */
[----:B------:R-:W-:Y:S02]  /*1140*/  UISETP.NE.AND UP2, UPT, UR19, 0x1, UPT ;  /* 0x000000011300788c */ /* 0x000fe4000bf45270 */
[----:B------:R-:W-:Y:S01]  /*1150*/  USEL UR5, UR51, UR5, !UP0 ;  /* 0x0000000533057287 */ /* 0x000fe2000c000000 */
[----:B------:R-:W-:Y:S01]  /*1160*/  UMOV UR10, UR11 ;  /* 0x0000000b000a7c82 */ /* 0x000fe20008000000 */
[----:B------:R-:W-:Y:S02]  /*1170*/  UIMAD.WIDE.U32 UR16, UR23, UR15, URZ ;  /* 0x0000000f171072a5 */ /* 0x000fe4000f8e00ff */
[----:B------:R-:W-:Y:S02]  /*1180*/  @UP0 USHF.R.U32.HI UR6, URZ, UR13, UR10 ;  /* 0x0000000dff060299 */ /* 0x000fe4000801160a */
[----:B------:R-:W-:Y:S02]  /*1190*/  UISETP.NE.AND UP0, UPT, UR14, 0x1, UPT ;  /* 0x000000010e00788c */ /* 0x000fe4000bf05270 */
[----:B----4-:R-:W-:-:S02]  /*11a0*/  UIMAD.WIDE.U32 UR10, UR7, UR15, URZ ;  /* 0x0000000f070a72a5 */ /* 0x010fc4000f8e00ff */
[----:B-1----:R-:W-:Y:S01]  /*11b0*/  UIMAD.WIDE.U32 UR12, UR6, UR8, URZ ;  /* 0x00000008060c72a5 */ /* 0x002fe2000f8e00ff */
[----:B------:R-:W-:Y:S02]  /*11c0*/  UMOV UR4, UR17 ;  /* 0x0000001100047c82 */ /* 0x000fe40008000000 */
[----:B------:R-:W-:Y:S02]  /*11d0*/  USHF.R.U32.HI UR4, URZ, UR21, UR4 ;  /* 0x00000015ff047299 */ /* 0x000fe40008011604 */
[----:B------:R-:W-:Y:S02]  /*11e0*/  UMOV UR10, UR11 ;  /* 0x0000000b000a7c82 */ /* 0x000fe40008000000 */
[----:B------:R-:W-:Y:S01]  /*11f0*/  UMOV UR12, UR13 ;  /* 0x0000000d000c7c82 */ /* 0x000fe20008000000 */
[----:B------:R-:W-:Y:S02]  /*1200*/  @UP0 USHF.R.U32.HI UR7, URZ, UR21, UR10 ;  /* 0x00000015ff070299 */ /* 0x000fe4000801160a */
[----:B------:R-:W-:-:S02]  /*1210*/  USEL UR4, UR23, UR4, !UP0 ;  /* 0x0000000417047287 */ /* 0x000fc4000c000000 */
[----:B------:R-:W-:Y:S02]  /*1220*/  UIMAD.WIDE.U32 UR10, UR7, UR8, URZ ;  /* 0x00000008070a72a5 */ /* 0x000fe4000f8e00ff */
[----:B------:R-:W-:Y:S02]  /*1230*/  @UP2 USHF.R.U32.HI UR6, URZ, UR9, UR12 ;  /* 0x00000009ff062299 */ /* 0x000fe4000801160c */
[----:B------:R-:W-:-:S03]  /*1240*/  UIMAD.WIDE.U32 UR12, UR4, UR8, URZ ;  /* 0x00000008040c72a5 */ /* 0x000fc6000f8e00ff */
[----:B------:R-:W-:Y:S02]  /*1250*/  UMOV UR10, UR11 ;  /* 0x0000000b000a7c82 */ /* 0x000fe40008000000 */
[----:B------:R-:W-:Y:S02]  /*1260*/  @UP2 USHF.R.U32.HI UR7, URZ, UR9, UR10 ;  /* 0x00000009ff072299 */ /* 0x000fe4000801160a */
[----:B------:R-:W-:Y:S02]  /*1270*/  UIMAD UR10, UR6, UR19, URZ ;  /* 0x00000013060a72a4 */ /* 0x000fe4000f8e02ff */
[----:B------:R-:W-:-:S04]  /*1280*/  UIMAD UR7, UR7, UR19, URZ ;  /* 0x00000013070772a4 */ /* 0x000fc8000f8e02ff */
[----:B------:R-:W-:-:S03]  /*1290*/  UISETP.GE.AND UP0, UPT, UR4, UR7, UPT ;  /* 0x000000070400728c */ /* 0x000fc6000bf06270 */
[----:B------:R-:W-:Y:S01]  /*12a0*/  UMOV UR7, UR13 ;  /* 0x0000000d00077c82 */ /* 0x000fe20008000000 */
[----:B------:R-:W-:Y:S02]  /*12b0*/  UISETP.GE.OR UP0, UPT, UR5, UR10, UP0 ;  /* 0x0000000a0500728c */ /* 0x000fe40008706670 */
[----:B------:R-:W-:Y:S02]  /*12c0*/  UIMAD.WIDE.U32 UR10, UR5, UR8, URZ ;  /* 0x00000008050a72a5 */ /* 0x000fe4000f8e00ff */
[----:B------:R-:W-:Y:S02]  /*12d0*/  USHF.R.U32.HI UR7, URZ, UR9, UR7 ;  /* 0x00000009ff077299 */ /* 0x000fe40008011607 */
[----:B------:R-:W-:Y:S02]  /*12e0*/  UIADD3 UR10, UPT, UPT, -UR4, URZ, URZ ;  /* 0x000000ff040a7290 */ /* 0x000fe4000fffe1ff */
[----:B------:R-:W-:Y:S02]  /*12f0*/  USEL UR7, UR4, UR7, !UP2 ;  /* 0x0000000704077287 */ /* 0x000fe4000d000000 */
[----:B------:R-:W-:Y:S01]  /*1300*/  UIMAD UR10, UR14, UR10, UR23 ;  /* 0x0000000a0e0a72a4 */ /* 0x000fe2000f8e0217 */
[----:B------:R-:W-:Y:S01]  /*1310*/  @!UP0 UMOV UR8, UR11 ;  /* 0x0000000b00088c82 */ /* 0x000fe20008000000 */
[----:B------:R-:W-:-:S02]  /*1320*/  UIADD3 UR11, UPT, UPT, -UR5, URZ, URZ ;  /* 0x000000ff050b7290 */ /* 0x000fc4000fffe1ff */
[----:B------:R-:W-:Y:S02]  /*1330*/  @!UP0 USHF.R.U32.HI UR8, URZ, UR9, UR8 ;  /* 0x00000009ff088299 */ /* 0x000fe40008011608 */
[----:B------:R-:W-:Y:S02]  /*1340*/  UIADD3 UR9, UPT, UPT, -UR7, URZ, URZ ;  /* 0x000000ff07097290 */ /* 0x000fe4000fffe1ff */
[----:B------:R-:W-:Y:S02]  /*1350*/  @!UP0 USEL UR8, UR5, UR8, !UP2 ;  /* 0x0000000805088287 */ /* 0x000fe4000d000000 */
[----:B------:R-:W-:Y:S02]  /*1360*/  UIMAD UR9, UR19, UR9, UR4 ;  /* 0x00000009130972a4 */ /* 0x000fe4000f8e0204 */
[----:B------:R-:W-:Y:S02]  /*1370*/  @!UP0 UIADD3 UR7, UPT, UPT, UR7, -UR8, URZ ;  /* 0x8000000807078290 */ /* 0x000fe4000fffe0ff */
[----:B------:R-:W-:-:S02]  /*1380*/  @!UP0 UIMAD UR6, UR9, UR6, UR8 ;  /* 0x00000006090682a4 */ /* 0x000fc4000f8e0208 */
[----:B------:R-:W-:Y:S02]  /*1390*/  @!UP0 UIMAD UR4, UR7, UR19, UR5 ;  /* 0x00000013070482a4 */ /* 0x000fe4000f8e0205 */
[----:B------:R-:W-:Y:S02]  /*13a0*/  UIMAD UR51, UR20, UR11, UR51 ;  /* 0x0000000b143372a4 */ /* 0x000fe4000f8e0233 */
[----:B------:R-:W-:Y:S01]  /*13b0*/  UIMAD UR23, UR4, UR14, UR10 ;  /* 0x0000000e041772a4 */ /* 0x000fe2000f8e020a */
[----:B------:R-:W-:Y:S02]  /*13c0*/  @!UP0 UMOV UR5, UR6 ;  /* 0x0000000600058c82 */ /* 0x000fe40008000000 */
[----:B------:R-:W-:-:S12]  /*13d0*/  UIMAD UR51, UR5, UR20, UR51 ;  /* 0x00000014053372a4 */ /* 0x000fd8000f8e0233 */
.L_x_18:
[----:B------:R-:W-:-:S09]  /*13e0*/  UISETP.NE.AND UP0, UPT, UR22, 0x1, UPT ;  /* 0x000000011600788c */ /* 0x000fd2000bf05270 */
[----:B------:R-:W-:Y:S05]  /*13f0*/  BRA.U UP0, `(.L_x_19) ;  /* 0x0000000100407547 */ /* 0x000fea000b800000 */
[----:B------:R-:W1:Y:S01]  /*1400*/  LDCU.128 UR8, c[0x0][0xc10] ;  /* 0x00018200ff0877ac */ /* 0x000e620008000c00 */
[----:B------:R-:W2:Y:S01]  /*1410*/  LDCU UR12, c[0x0][0xc0c] ;  /* 0x00018180ff0c77ac */ /* 0x000ea20008000800 */
[----:B------:R-:W3:Y:S01]  /*1420*/  LDCU UR13, c[0x0][0xc20] ;  /* 0x00018400ff0d77ac */ /* 0x000ee20008000800 */
[----:B-1----:R-:W-:Y:S02]  /*1430*/  UIMAD.WIDE.U32 UR4, UR51, UR8, URZ ;  /* 0x00000008330472a5 */ /* 0x002fe4000f8e00ff */
[----:B------:R-:W-:Y:S02]  /*1440*/  UIMAD.WIDE.U32 UR6, UR23, UR11, URZ ;  /* 0x0000000b170672a5 */ /* 0x000fe4000f8e00ff */
[----:B--2---:R-:W-:Y:S02]  /*1450*/  UISETP.NE.AND UP0, UPT, UR12, 0x1, UPT ;  /* 0x000000010c00788c */ /* 0x004fe4000bf05270 */
[----:B------:R-:W-:-:S03]  /*1460*/  USHF.R.U32.HI UR5, URZ, UR9, UR5 ;  /* 0x00000009ff057299 */ /* 0x000fc60008011605 */
[----:B------:R-:W-:Y:S01]  /*1470*/  UMOV UR4, UR7 ;  /* 0x0000000700047c82 */ /* 0x000fe20008000000 */
[----:B------:R-:W-:Y:S02]  /*1480*/  USEL UR5, UR51, UR5, !UP0 ;  /* 0x0000000533057287 */ /* 0x000fe4000c000000 */
[----:B------:R-:W-:Y:S02]  /*1490*/  UISETP.NE.AND UP0, UPT, UR10, 0x1, UPT ;  /* 0x000000010a00788c */ /* 0x000fe4000bf05270 */
[----:B---3--:R-:W-:-:S04]  /*14a0*/  USHF.R.U32.HI UR4, URZ, UR13, UR4 ;  /* 0x0000000dff047299 */ /* 0x008fc80008011604 */
[----:B------:R-:W-:-:S04]  /*14b0*/  USEL UR4, UR23, UR4, !UP0 ;  /* 0x0000000417047287 */ /* 0x000fc8000c000000 */
[----:B------:R-:W-:Y:S02]  /*14c0*/  UIADD3 UR6, UPT, UPT, UR5, -UR4, URZ ;  /* 0x8000000405067290 */ /* 0x000fe4000fffe0ff */
[----:B------:R-:W-:Y:S02]  /*14d0*/  UIADD3 UR4, UPT, UPT, -UR5, UR4, URZ ;  /* 0x0000000405047290 */ /* 0x000fe4000fffe1ff */
[----:B------:R-:W-:Y:S02]  /*14e0*/  UIMAD UR23, UR6, UR10, UR23 ;  /* 0x0000000a061772a4 */ /* 0x000fe4000f8e0217 */
[----:B------:R-:W-:-:S12]  /*14f0*/  UIMAD UR51, UR4, UR12, UR51 ;  /* 0x0000000c043372a4 */ /* 0x000fd8000f8e0233 */
.L_x_19:
[----:B------:R-:W-:Y:S01]  /*1500*/  UISETP.NE.AND UP0, UPT, UR18, 0x2, UPT ;  /* 0x000000021200788c */ /* 0x000fe2000bf05270 */
[----:B------:R-:W-:Y:S09]  /*1510*/  BRA.U !UP6, `(.L_x_20) ;  /* 0x000000010e0c7547 */ /* 0x000ff2000b800000 */
[----:B------:R-:W-:Y:S01]  /*1520*/  UCGABAR_WAIT ;  /* 0x0000000000007dc7 */ /* 0x000fe20008000000 */
[----:B------:R-:W-:Y:S01]  /*1530*/  CCTL.IVALL ;  /* 0x00000000ff00798f */ /* 0x000fe20002000000 */
[----:B------:R-:W-:Y:S05]  /*1540*/  BRA `(.L_x_21) ;  /* 0x0000000000047947 */ /* 0x000fea0003800000 */
.L_x_20:
[----:B------:R-:W-:Y:S06]  /*1550*/  BAR.SYNC.DEFER_BLOCKING 0x0 ;  /* 0x0000000000007b1d */ /* 0x000fec0000010000 */
.L_x_21:
[----:B------:R-:W-:Y:S05]  /*1560*/  BRA.U UP0, `(.L_x_22) ;  /* 0x0000001d00bc7547 */ /* 0x000fea000b800000 */
[----:B------:R-:W1:Y:S01]  /*1570*/  LDCU UR5, c[0x0][0x388] ;  /* 0x00007100ff0577ac */ /* 0x000e620008000800 */
[----:B------:R-:W-:Y:S01]  /*1580*/  PLOP3.LUT P1, PT, PT, PT, UP3, 0x80, 0x8 ;  /* 0x000000000008781c */ /* 0x000fe20003f2f038 */
[----:B------:R-:W-:Y:S01]  /*1590*/  IMAD.MOV.U32 R3, RZ, RZ, 0x1 ;  /* 0x00000001ff037424 */ /* 0x000fe200078e00ff */
[----:B------:R-:W-:Y:S01]  /*15a0*/  ISETP.EQ.OR P2, PT, R0, RZ, P3 ;  /* 0x000000ff0000720c */ /* 0x000fe20001f42670 */
[----:B------:R-:W2:Y:S01]  /*15b0*/  LDCU UR8, c[0x0][0x38c] ;  /* 0x00007180ff0877ac */ /* 0x000ea20008000800 */
[----:B------:R-:W-:Y:S01]  /*15c0*/  PLOP3.LUT P1, PT, P1, PT, PT, 0x8, 0x80 ;  /* 0x000000000080781c */ /* 0x000fe20000f2e170 */
[----:B------:R-:W-:Y:S01]  /*15d0*/  IMAD.MOV.U32 R2, RZ, RZ, RZ ;  /* 0x000000ffff027224 */ /* 0x000fe200078e00ff */
[----:B------:R-:W3:Y:S01]  /*15e0*/  LDCU.64 UR6, c[0x0][0x390] ;  /* 0x00007200ff0677ac */ /* 0x000ee20008000a00 */
[----:B------:R-:W-:Y:S02]  /*15f0*/  UISETP.NE.AND UP1, UPT, UR18, URZ, UPT ;  /* 0x000000ff1200728c */ /* 0x000fe4000bf25270 */
[----:B------:R-:W-:Y:S01]  /*1600*/  USEL UR49, URZ, 0x1, UP5 ;  /* 0x00000001ff317887 */ /* 0x000fe2000a800000 */
[----:B------:R-:W4:Y:S01]  /*1610*/  LDCU UR65, c[0x0][0x370] ;  /* 0x00006e00ff4177ac */ /* 0x000f220008000800 */
[----:B-1----:R-:W-:Y:S01]  /*1620*/  UIADD3 UR5, UPT, UPT, UR5, 0x1f, URZ ;  /* 0x0000001f05057890 */ /* 0x002fe2000fffe0ff */
[----:B------:R-:W1:Y:S03]  /*1630*/  LDCU.64 UR56, c[0x0][0x348] ;  /* 0x00006900ff3877ac */ /* 0x000e660008000a00 */
[----:B------:R-:W-:Y:S01]  /*1640*/  USHF.R.S32.HI UR4, URZ, 0x1f, UR5 ;  /* 0x0000001fff047899 */ /* 0x000fe20008011405 */
[----:B------:R-:W1:Y:S03]  /*1650*/  LDCU UR64, c[0x0][0x374] ;  /* 0x00006e80ff4077ac */ /* 0x000e660008000800 */
[----:B------:R-:W-:-:S02]  /*1660*/  ULEA.HI UR4, UR4, UR5, URZ, 0x5 ;  /* 0x0000000504047291 */ /* 0x000fc4000f8f28ff */
[----:B------:R-:W-:Y:S02]  /*1670*/  USEL UR49, UR49, 0x2, UP1 ;  /* 0x0000000231317887 */ /* 0x000fe40008800000 */
[----:B------:R-:W-:Y:S01]  /*1680*/  USHF.R.S32.HI UR4, URZ, 0x5, UR4 ;  /* 0x00000005ff047899 */ /* 0x000fe20008011404 */
[----:B------:R-:W-:Y:S01]  /*1690*/  UMOV UR44, URZ ;  /* 0x000000ff002c7c82 */ /* 0x000fe20008000000 */
[----:B------:R-:W-:Y:S02]  /*16a0*/  UMOV UR30, URZ ;  /* 0x000000ff001e7c82 */ /* 0x000fe40008000000 */
[----:B--2---:R-:W-:Y:S01]  /*16b0*/  UIMAD UR4, UR4, UR8, URZ ;  /* 0x00000008040472a4 */ /* 0x004fe2000f8e02ff */
[----:B------:R-:W-:-:S03]  /*16c0*/  UMOV UR54, URZ ;  /* 0x000000ff00367c82 */ /* 0x000fc60008000000 */
[----:B---3--:R-:W-:-:S04]  /*16d0*/  UIMAD UR4, UR4, UR6, URZ ;  /* 0x00000006040472a4 */ /* 0x008fc8000f8e02ff */
[----:B------:R-:W-:-:S04]  /*16e0*/  UIMAD UR66, UR4, UR7, URZ ;  /* 0x00000007044272a4 */ /* 0x000fc8000f8e02ff */
[----:B------:R-:W-:Y:S02]  /*16f0*/  UISETP.NE.AND UP2, UPT, UR66, URZ, UPT ;  /* 0x000000ff4200728c */ /* 0x000fe4000bf45270 */
[----:B------:R-:W-:-:S04]  /*1700*/  UISETP.LT.U32.AND UP0, UPT, UR66, 0xc, UPT ;  /* 0x0000000c4200788c */ /* 0x000fc8000bf01070 */
[----:B------:R-:W-:-:S04]  /*1710*/  USEL UR4, UR66, 0xc, UP0 ;  /* 0x0000000c42047887 */ /* 0x000fc80008000000 */
[----:B------:R-:W-:Y:S02]  /*1720*/  UIADD3 UR5, UPT, UPT, UR4, -0x1, URZ ;  /* 0xffffffff04057890 */ /* 0x000fe4000fffe0ff */
[----:B------:R-:W-:Y:S02]  /*1730*/  @!UP2 UIADD3 UR5, UPT, UPT, UR4, URZ, URZ ;  /* 0x000000ff0405a290 */ /* 0x000fe4000fffe0ff */
[----:B------:R-:W-:Y:S02]  /*1740*/  UIADD3 UR63, UPT, UPT, UR66, -UR4, URZ ;  /* 0x80000004423f7290 */ /* 0x000fe4000fffe0ff */
[----:B-1--4-:R-:W-:-:S12]  /*1750*/  UIADD3 UR67, UPT, UPT, UR5, 0x1, URZ ;  /* 0x0000000105437890 */ /* 0x012fd8000fffe0ff */
.L_x_40:
[----:B------:R-:W1:Y:S01]  /*1760*/  S2UR UR41, SR_CgaCtaId ;  /* 0x00000000002979c3 */ /* 0x000e620000008800 */
[----:B------:R-:W-:Y:S01]  /*1770*/  UMOV UR4, 0x400 ;  /* 0x0000040000047882 */ /* 0x000fe20000000000 */
[----:B------:R-:W-:Y:S01]  /*1780*/  SHF.L.U32 R0, R3, 0x1f, RZ ;  /* 0x0000001f03007819 */ /* 0x000fe200000006ff */
[----:B------:R-:W-:Y:S02]  /*1790*/  UISETP.NE.AND UP0, UPT, UR66, URZ, UPT ;  /* 0x000000ff4200728c */ /* 0x000fe4000bf05270 */
[----:B------:R-:W-:Y:S02]  /*17a0*/  USHF.L.U32 UR48, UR51, 0x6, URZ ;  /* 0x0000000633307899 */ /* 0x000fe400080006ff */
[----:B------:R-:W-:Y:S01]  /*17b0*/  USHF.L.U32 UR34, UR23, 0x6, URZ ;  /* 0x0000000617227899 */ /* 0x000fe200080006ff */
[----:B------:R-:W-:Y:S01]  /*17c0*/  UMOV UR31, URZ ;  /* 0x000000ff001f7c82 */ /* 0x000fe20008000000 */
[----:B------:R-:W-:Y:S01]  /*17d0*/  UMOV UR38, URZ ;  /* 0x000000ff00267c82 */ /* 0x000fe20008000000 */
[----:B------:R-:W-:Y:S01]  /*17e0*/  UMOV UR37, URZ ;  /* 0x000000ff00257c82 */ /* 0x000fe20008000000 */
[----:B------:R-:W-:Y:S01]  /*17f0*/  UMOV UR36, URZ ;  /* 0x000000ff00247c82 */ /* 0x000fe20008000000 */
[----:B-1----:R-:W-:-:S04]  /*1800*/  ULEA UR41, UR41, UR4, 0x18 ;  /* 0x0000000429297291 */ /* 0x002fc8000f8ec0ff */
[----:B------:R-:W-:-:S09]  /*1810*/  ULEA UR4, UR44, UR41, 0x3 ;  /* 0x000000292c047291 */ /* 0x000fd2000f8e18ff */
[----:B------:R1:W2:Y:S01]  /*1820*/  SYNCS.PHASECHK.TRANS64.TRYWAIT P0, [UR4+0x60], R0 ;  /* 0x00006000ff0075a7 */ /* 0x0002a20008001104 */
[----:B------:R-:W-:Y:S05]  /*1830*/  BRA.U !UP0, `(.L_x_23) ;  /* 0x0000000508c87547 */ /* 0x000fea000b800000 */
[----:B------:R-:W3:Y:S01]  /*1840*/  LDCU.128 UR12, c[0x0][0x480] ;  /* 0x00009000ff0c77ac */ /* 0x000ee20008000c00 */
[----:B------:R-:W4:Y:S01]  /*1850*/  LDCU.128 UR8, c[0x0][0x490] ;  /* 0x00009200ff0877ac */ /* 0x000f220008000c00 */
[----:B------:R-:W1:Y:S01]  /*1860*/  LDCU.64 UR26, c[0x0][0x4c0] ;  /* 0x00009800ff1a77ac */ /* 0x000e620008000a00 */
[----:B------:R-:W1:Y:S01]  /*1870*/  LDCU.64 UR16, c[0x0][0x4f0] ;  /* 0x00009e00ff1077ac */ /* 0x000e620008000a00 */
[----:B------:R-:W1:Y:S01]  /*1880*/  LDCU UR19, c[0x0][0x4ec] ;  /* 0x00009d80ff1377ac */ /* 0x000e620008000800 */
[----:B---3--:R-:W-:Y:S02]  /*1890*/  UIMAD.WIDE.U32 UR4, UR48, UR13, URZ ;  /* 0x0000000d300472a5 */ /* 0x008fe4000f8e00ff */
[----:B------:R-:W-:Y:S02]  /*18a0*/  UISETP.NE.AND UP0, UPT, UR12, 0x1, UPT ;  /* 0x000000010c00788c */ /* 0x000fe4000bf05270 */
[----:B------:R-:W-:Y:S02]  /*18b0*/  USHF.R.U32.HI UR5, URZ, UR14, UR5 ;  /* 0x0000000eff057299 */ /* 0x000fe40008011605 */
[----:B------:R-:W-:-:S02]  /*18c0*/  UIADD3 UR54, UPT, UPT, UR67, UR30, URZ ;  /* 0x0000001e43367290 */ /* 0x000fc4000fffe0ff */
[----:B------:R-:W-:Y:S02]  /*18d0*/  USEL UR5, UR48, UR5, !UP0 ;  /* 0x0000000530057287 */ /* 0x000fe4000c000000 */
[----:B------:R-:W-:Y:S02]  /*18e0*/  UISETP.NE.AND UP0, UPT, UR15, 0x1, UPT ;  /* 0x000000010f00788c */ /* 0x000fe4000bf05270 */
[----:B----4-:R-:W-:Y:S01]  /*18f0*/  UIMAD.WIDE.U32 UR6, UR5, UR8, URZ ;  /* 0x00000008050672a5 */ /* 0x010fe2000f8e00ff */
[----:B------:R-:W3:Y:S01]  /*1900*/  LDCU UR8, c[0x0][0x4a0] ;  /* 0x00009400ff0877ac */ /* 0x000ee20008000800 */
[----:B------:R-:W4:Y:S05]  /*1910*/  LDCU UR55, c[0x0][0x38c] ;  /* 0x00007180ff3777ac */ /* 0x000f2a0008000800 */
[----:B------:R-:W-:Y:S01]  /*1920*/  UMOV UR4, UR7 ;  /* 0x0000000700047c82 */ /* 0x000fe20008000000 */
[----:B------:R-:W1:Y:S01]  /*1930*/  LDCU.64 UR46, c[0x0][0x390] ;  /* 0x00007200ff2e77ac */ /* 0x000e620008000a00 */
[----:B------:R-:W-:Y:S01]  /*1940*/  USHF.R.U32.HI UR4, URZ, UR9, UR4 ;  /* 0x00000009ff047299 */ /* 0x000fe20008011604 */
[----:B------:R-:W4:Y:S03]  /*1950*/  LDCU UR9, c[0x0][0x4c8] ;  /* 0x00009900ff0977ac */ /* 0x000f260008000800 */
[----:B------:R-:W-:-:S02]  /*1960*/  USEL UR4, UR5, UR4, !UP0 ;  /* 0x0000000405047287 */ /* 0x000fc4000c000000 */
[----:B------:R-:W-:Y:S02]  /*1970*/  UISETP.NE.AND UP0, UPT, UR10, 0x1, UPT ;  /* 0x000000010a00788c */ /* 0x000fe4000bf05270 */
[----:B------:R-:W-:Y:S01]  /*1980*/  UIMAD.WIDE.U32 UR6, UR4, UR11, URZ ;  /* 0x0000000b040672a5 */ /* 0x000fe2000f8e00ff */
[----:B------:R-:W1:Y:S01]  /*1990*/  LDCU.64 UR24, c[0x0][0x4d0] ;  /* 0x00009a00ff1877ac */ /* 0x000e620008000a00 */
[----:B------:R-:W-:-:S05]  /*19a0*/  UMOV UR31, URZ ;  /* 0x000000ff001f7c82 */ /* 0x000fca0008000000 */
[----:B------:R-:W-:Y:S01]  /*19b0*/  UMOV UR6, UR7 ;  /* 0x0000000700067c82 */ /* 0x000fe20008000000 */
[----:B------:R-:W-:Y:S02]  /*19c0*/  UIADD3 UR7, UPT, UPT, -UR4, URZ, URZ ;  /* 0x000000ff04077290 */ /* 0x000fe4000fffe1ff */
[----:B---3--:R-:W-:Y:S02]  /*19d0*/  USHF.R.U32.HI UR6, URZ, UR8, UR6 ;  /* 0x00000008ff067299 */ /* 0x008fe40008011606 */
[----:B------:R-:W-:Y:S02]  /*19e0*/  UIADD3 UR8, UPT, UPT, -UR5, URZ, URZ ;  /* 0x000000ff05087290 */ /* 0x000fe4000fffe1ff */
[----:B------:R-:W-:Y:S02]  /*19f0*/  USEL UR22, UR4, UR6, !UP0 ;  /* 0x0000000604167287 */ /* 0x000fe4000c000000 */
[----:B------:R-:W-:Y:S02]  /*1a00*/  UIMAD UR7, UR15, UR7, UR5 ;  /* 0x000000070f0772a4 */ /* 0x000fe4000f8e0205 */
[----:B------:R-:W-:-:S02]  /*1a10*/  UIADD3 UR6, UPT, UPT, -UR22, URZ, URZ ;  /* 0x000000ff16067290 */ /* 0x000fc4000fffe1ff */
[----:B------:R-:W-:Y:S02]  /*1a20*/  UIMAD UR8, UR12, UR8, UR48 ;  /* 0x000000080c0872a4 */ /* 0x000fe4000f8e0230 */
[----:B------:R-:W-:Y:S02]  /*1a30*/  UIMAD UR21, UR10, UR6, UR4 ;  /* 0x000000060a1572a4 */ /* 0x000fe4000f8e0204 */
[----:B-1----:R-:W-:Y:S01]  /*1a40*/  UIMAD UR20, UR7, UR27, UR16 ;  /* 0x0000001b071472a4 */ /* 0x002fe2000f8e0210 */
[----:B------:R-:W1:Y:S04]  /*1a50*/  LDCU UR15, c[0x0][0x4cc] ;  /* 0x00009980ff0f77ac */ /* 0x000e680008000800 */
[----:B------:R-:W3:Y:S01]  /*1a60*/  LDCU UR6, c[0x0][0x500] ;  /* 0x0000a000ff0677ac */ /* 0x000ee20008000800 */
[----:B------:R-:W1:Y:S01]  /*1a70*/  LDCU.64 UR4, c[0x0][0x4f8] ;  /* 0x00009f00ff0477ac */ /* 0x000e620008000a00 */
[----:B------:R-:W-:-:S02]  /*1a80*/  UIADD3 UR10, UPT, UPT, UR34, 0x20, URZ ;  /* 0x00000020220a7890 */ /* 0x000fc4000fffe0ff */
[----:B------:R-:W-:Y:S02]  /*1a90*/  UIMAD UR19, UR8, UR26, UR19 ;  /* 0x0000001a081372a4 */ /* 0x000fe4000f8e0213 */
[----:B----4-:R-:W-:Y:S01]  /*1aa0*/  UIMAD UR21, UR21, UR9, UR17 ;  /* 0x00000009151572a4 */ /* 0x010fe2000f8e0211 */
[----:B------:R-:W-:Y:S01]  /*1ab0*/  UMOV UR7, UR44 ;  /* 0x0000002c00077c82 */ /* 0x000fe20008000000 */
[----:B------:R-:W-:Y:S01]  /*1ac0*/  UMOV UR36, URZ ;  /* 0x000000ff00247c82 */ /* 0x000fe20008000000 */
[----:B------:R-:W-:Y:S01]  /*1ad0*/  UMOV UR37, URZ ;  /* 0x000000ff00257c82 */ /* 0x000fe20008000000 */
[----:B------:R-:W-:-:S08]  /*1ae0*/  UMOV UR38, URZ ;  /* 0x000000ff00267c82 */ /* 0x000fd00008000000 */
.L_x_29:
[----:B------:R-:W-:Y:S01]  /*1af0*/  @!P3 MOV R4, 0x4000 ;  /* 0x000040000004b802 */ /* 0x000fe20000000f00 */
[----:B------:R-:W-:Y:S01]  /*1b00*/  ULEA UR17, UR7, UR41, 0x3 ;  /* 0x0000002907117291 */ /* 0x000fe2000f8e18ff */
[----:B--2---:R-:W-:Y:S11]  /*1b10*/  @P0 BRA `(.L_x_24) ;  /* 0x00000000000c0947 */ /* 0x004ff60003800000 */
[----:B------:R-:W-:Y:S04]  /*1b20*/  SHF.L.U32 R5, R3, 0x1f, RZ ;  /* 0x0000001f03057819 */ /* 0x000fe800000006ff */
[----:B------:R-:W2:Y:S02]  /*1b30*/  SYNCS.PHASECHK.TRANS64.TRYWAIT P0, [UR17+0x60], R5 ;  /* 0x00006005ff0075a7 */ /* 0x000ea40008001111 */
[----:B--2---:R-:W-:Y:S05]  /*1b40*/  @!P0 BRA `(.L_x_25) ;  /* 0x0000006800348947 */ /* 0x004fea0003800000 */
.L_x_24:
[----:B------:R4:W-:Y:S01]  /*1b50*/  @!P3 SYNCS.ARRIVE.TRANS64 RZ, [UR17], R4 ;  /* 0x00000004ffffb9a7 */ /* 0x0009e20008000011 */
[----:B------:R-:W-:Y:S04]  /*1b60*/  ULOP3.LUT UR8, UR49, 0x2, URZ, 0xfc, !UPT ;  /* 0x0000000231087892 */ /* 0x000fe8000f8efcff */
[----:B------:R-:W-:Y:S09]  /*1b70*/  UISETP.NE.AND UP0, UPT, UR8, 0x2, UPT ;  /* 0x000000020800788c */ /* 0x000ff2000bf05270 */
[----:B------:R-:W-:Y:S05]  /*1b80*/  BRA.U UP0, `(.L_x_26) ;  /* 0x0000000100047547 */ /* 0x000fea000b800000 */
[----:B-1-3--:R-:W-:Y:S05]  /*1b90*/  BPT.TRAP 0x1 ;  /* 0x000000040000795c */ /* 0x00afea0000300000 */
.L_x_26:
[----:B------:R-:W-:Y:S04]  /*1ba0*/  BSSY.RECONVERGENT B0, `(.L_x_27) ;  /* 0x0000003000007945 */ /* 0x000fe80003800200 */
[----:B------:R-:W-:Y:S05]  /*1bb0*/  @P2 BRA `(.L_x_28) ;  /* 0x0000000000042947 */ /* 0x000fea0003800000 */
[----:B-1-3--:R-:W-:Y:S05]  /*1bc0*/  BPT.TRAP 0x1 ;  /* 0x000000040000795c */ /* 0x00afea0000300000 */
.L_x_28:
[----:B-1-3--:R-:W-:Y:S05]  /*1bd0*/  BSYNC.RECONVERGENT B0 ;  /* 0x0000000000007941 */ /* 0x00afea0003800200 */
.L_x_27:
[----:B------:R-:W-:Y:S02]  /*1be0*/  UIADD3 UR8, UPT, UPT, UR7, 0x1, URZ ;  /* 0x0000000107087890 */ /* 0x000fe4000fffe0ff */
[----:B------:R-:W-:Y:S02]  /*1bf0*/  UIMAD UR11, UR36, UR15, UR4 ;  /* 0x0000000f240b72a4 */ /* 0x000fe4000f8e0204 */
[----:B------:R-:W-:Y:S02]  /*1c00*/  UISETP.NE.AND UP0, UPT, UR8, 0xc, UPT ;  /* 0x0000000c0800788c */ /* 0x000fe4000bf05270 */
[----:B------:R-:W-:Y:S02]  /*1c10*/  ULEA UR27, UR7, UR53, 0xb ;  /* 0x00000035071b7291 */ /* 0x000fe4000f8e58ff */
[----:B------:R-:W-:Y:S02]  /*1c20*/  USEL UR9, URZ, 0x1, UP0 ;  /* 0x00000001ff097887 */ /* 0x000fe40008000000 */
[----:B------:R-:W-:Y:S02]  /*1c30*/  USEL UR44, UR8, URZ, UP0 ;  /* 0x000000ff082c7287 */ /* 0x000fe40008000000 */
[----:B------:R-:W-:Y:S02]  /*1c40*/  ULEA UR16, UR7, UR41, 0xd ;  /* 0x0000002907107291 */ /* 0x000fe4000f8e68ff */
[----:B------:R-:W-:Y:S01]  /*1c50*/  ULEA UR8, UR44, UR41, 0x3 ;  /* 0x000000292c087291 */ /* 0x000fe2000f8e18ff */
[----:B------:R-:W-:Y:S01]  /*1c60*/  LOP3.LUT R3, R3, UR9, RZ, 0x3c, !PT ;  /* 0x0000000903037c12 */ /* 0x000fe2000f8e3cff */
[----:B------:R-:W-:Y:S02]  /*1c70*/  UIADD3 UR42, UP1, UPT, UR56, 0x80, URZ ;  /* 0x00000080382a7890 */ /* 0x000fe4000ff3e0ff */
[----:B------:R-:W-:Y:S01]  /*1c80*/  USHF.L.U32 UR18, UR31, 0x5, URZ ;  /* 0x000000051f127899 */ /* 0x000fe200080006ff */
[----:B--2---:R-:W-:Y:S01]  /*1c90*/  SHF.L.U32 R0, R3, 0x1f, RZ ;  /* 0x0000001f03007819 */ /* 0x004fe200000006ff */
[----:B------:R-:W-:Y:S02]  /*1ca0*/  UIADD3.X UR43, UPT, UPT, URZ, UR57, URZ, UP1, !UPT ;  /* 0x00000039ff2b7290 */ /* 0x000fe40008ffe4ff */
[----:B------:R-:W-:Y:S01]  /*1cb0*/  UIADD3 UR16, UPT, UPT, UR16, 0x6800, URZ ;  /* 0x0000680010107890 */ /* 0x000fe2000fffe0ff */
[----:B------:R1:W2:Y:S01]  /*1cc0*/  SYNCS.PHASECHK.TRANS64.TRYWAIT P0, [UR8+0x60], R0 ;  /* 0x00006000ff0075a7 */ /* 0x0002a20008001108 */
[----:B------:R-:W-:Y:S02]  /*1cd0*/  UIMAD UR8, UR37, UR24, UR5 ;  /* 0x00000018250872a4 */ /* 0x000fe4000f8e0205 */
[----:B------:R-:W-:Y:S02]  /*1ce0*/  UIMAD UR7, UR38, UR25, UR6 ;  /* 0x00000019260772a4 */ /* 0x000fe4000f8e0206 */
[----:B------:R-:W-:Y:S02]  /*1cf0*/  ULEA UR8, UR8, UR11, 0x5 ;  /* 0x0000000b08087291 */ /* 0x000fe4000f8e28ff */
[----:B------:R-:W-:Y:S02]  /*1d00*/  UIADD3 UR28, UP0, UPT, UR56, 0x200, URZ ;  /* 0x00000200381c7890 */ /* 0x000fe4000ff1e0ff */
[----:B------:R-:W-:Y:S02]  /*1d10*/  ULEA UR7, UR7, UR8, 0xa ;  /* 0x0000000807077291 */ /* 0x000fe4000f8e50ff */
[----:B------:R-:W-:Y:S02]  /*1d20*/  ULEA UR27, UR27, UR41, 0x2 ;  /* 0x000000291b1b7291 */ /* 0x000fe4000f8e10ff */
[----:B------:R-:W-:Y:S02]  /*1d30*/  UPRMT UR7, UR7, 0x5410, URZ ;  /* 0x0000541007077896 */ /* 0x000fe400080000ff */
[----:B------:R-:W-:Y:S02]  /*1d40*/  UIADD3.X UR29, UPT, UPT, URZ, UR57, URZ, UP0, !UPT ;  /* 0x00000039ff1d7290 */ /* 0x000fe400087fe4ff */
[----:B------:R-:W-:Y:S02]  /*1d50*/  ULOP3.LUT UR35, UR52, UR18, URZ, 0xfc, !UPT ;  /* 0x0000001234237292 */ /* 0x000fe4000f8efcff */
[----:B------:R-:W-:Y:S02]  /*1d60*/  UIADD3 UR32, UPT, UPT, UR27, 0x1e800, URZ ;  /* 0x0001e8001b207890 */ /* 0x000fe4000fffe0ff */
[----:B------:R-:W-:Y:S01]  /*1d70*/  UIADD3 UR8, UPT, UPT, UR27, 0x1f800, URZ ;  /* 0x0001f8001b087890 */ /* 0x000fe2000fffe0ff */
[----:B------:R3:W-:Y:S01]  /*1d80*/  UTMALDG.5D.IM2COL [UR16], [UR42], UR7 ;  /* 0x000000102a0073b4 */ /* 0x0007e20008060007 */
[----:B------:R-:W-:Y:S02]  /*1d90*/  UIADD3 UR40, UPT, UPT, UR36, 0x1, URZ ;  /* 0x0000000124287890 */ /* 0x000fe4000fffe0ff */
[----:B------:R-:W-:Y:S02]  /*1da0*/  UIADD3 UR26, UPT, UPT, UR37, 0x1, URZ ;  /* 0x00000001251a7890 */ /* 0x000fe4000fffe0ff */
[----:B------:R-:W-:Y:S02]  /*1db0*/  UISETP.NE.AND UP2, UPT, UR40, UR55, UPT ;  /* 0x000000372800728c */ /* 0x000fe4000bf45270 */
[----:B------:R-:W-:Y:S02]  /*1dc0*/  UIADD3 UR23, UPT, UPT, UR38, 0x1, URZ ;  /* 0x0000000126177890 */ /* 0x000fe4000fffe0ff */
[----:B------:R-:W-:Y:S01]  /*1dd0*/  UIADD3 UR30, UPT, UPT, UR30, 0x1, URZ ;  /* 0x000000011e1e7890 */ /* 0x000fe2000fffe0ff */
[----:B------:R-:W-:Y:S01]  /*1de0*/  UMOV UR45, 0x30000 ;  /* 0x00030000002d7882 */ /* 0x000fe20000000000 */
[----:B------:R-:W-:Y:S01]  /*1df0*/  UMOV UR50, 0x0 ;  /* 0x0000000000327882 */ /* 0x000fe20000000000 */
[----:B------:R-:W-:Y:S01]  /*1e00*/  UMOV UR51, 0x10000000 ;  /* 0x1000000000337882 */ /* 0x000fe20000000000 */
[----:B------:R-:W-:Y:S01]  /*1e10*/  UMOV UR33, UR17 ;  /* 0x0000001100217c82 */ /* 0x000fe20008000000 */
[----:B------:R-:W-:Y:S02]  /*1e20*/  UMOV UR12, UR36 ;  /* 0x00000024000c7c82 */ /* 0x000fe40008000000 */
[----:B------:R-:W-:Y:S01]  /*1e30*/  @UP2 UIADD3 UR26, UPT, UPT, UR37, URZ, URZ ;  /* 0x000000ff251a2290 */ /* 0x000fe2000fffe0ff */
[----:B------:R4:W-:Y:S01]  /*1e40*/  UTMALDG.5D.MULTICAST [UR32], [UR28], UR45, desc[UR50] ;  /* 0x000032201c0073b4 */ /* 0x0009e2000802182d */
[----:B------:R-:W-:Y:S01]  /*1e50*/  UMOV UR13, UR37 ;  /* 0x00000025000d7c82 */ /* 0x000fe20008000000 */
[----:B------:R-:W-:Y:S01]  /*1e60*/  UMOV UR14, UR38 ;  /* 0x00000026000e7c82 */ /* 0x000fe20008000000 */
[----:B------:R-:W-:Y:S01]  /*1e70*/  UISETP.NE.AND UP1, UPT, UR26, UR46, UPT ;  /* 0x0000002e1a00728c */ /* 0x000fe2000bf25270 */
[----:B------:R-:W-:Y:S01]  /*1e80*/  UMOV UR9, UR17 ;  /* 0x0000001100097c82 */ /* 0x000fe20008000000 */
[----:B------:R-:W-:Y:S02]  /*1e90*/  UMOV UR11, UR35 ;  /* 0x00000023000b7c82 */ /* 0x000fe40008000000 */
[----:B------:R1:W-:Y:S07]  /*1ea0*/  UTMALDG.5D.MULTICAST [UR8], [UR28], UR45, desc[UR50] ;  /* 0x000032081c0073b4 */ /* 0x0003ee000802182d */
[----:B------:R-:W-:Y:S04]  /*1eb0*/  @UP1 UIADD3 UR23, UPT, UPT, UR38, URZ, URZ ;  /* 0x000000ff26171290 */ /* 0x000fe8000fffe0ff */
[----:B------:R-:W-:Y:S01]  /*1ec0*/  UISETP.NE.AND UP0, UPT, UR23, UR47, UPT ;  /* 0x0000002f1700728c */ /* 0x000fe2000bf05270 */
[----:B---3--:R-:W-:Y:S03]  /*1ed0*/  UMOV UR7, UR44 ;  /* 0x0000002c00077c82 */ /* 0x008fe60008000000 */
[----:B----4-:R-:W-:Y:S02]  /*1ee0*/  USEL UR38, UR23, URZ, UP0 ;  /* 0x000000ff17267287 */ /* 0x010fe40008000000 */
[----:B------:R-:W-:Y:S02]  /*1ef0*/  USEL UR36, UR40, URZ, UP2 ;  /* 0x000000ff28247287 */ /* 0x000fe40009000000 */
[----:B------:R-:W-:Y:S02]  /*1f00*/  USEL UR37, UR26, URZ, UP1 ;  /* 0x000000ff1a257287 */ /* 0x000fe40008800000 */
[----:B-1----:R-:W-:Y:S02]  /*1f10*/  UIADD3 UR8, UPT, UPT, UR31, 0x1, URZ ;  /* 0x000000011f087890 */ /* 0x002fe4000fffe0ff */
[----:B------:R-:W-:Y:S02]  /*1f20*/  @UP0 UIADD3 UR8, UPT, UPT, UR31, URZ, URZ ;  /* 0x000000ff1f080290 */ /* 0x000fe4000fffe0ff */
[----:B------:R-:W-:Y:S05]  /*1f30*/  UISETP.NE.AND UP0, UPT, UR30, UR54, UPT ;  /* 0x000000361e00728c */ /* 0x000fea000bf05270 */
[----:B------:R-:W-:Y:S04]  /*1f40*/  UMOV UR31, UR8 ;  /* 0x00000008001f7c82 */ /* 0x000fe80008000000 */
[----:B------:R-:W-:Y:S05]  /*1f50*/  BRA.U UP0, `(.L_x_29) ;  /* 0xfffffff900e47547 */ /* 0x000fea000b83ffff */
.L_x_23:
[----:B------:R-:W-:Y:S01]  /*1f60*/  ULEA UR4, UR44, UR41, 0x3 ;  /* 0x000000292c047291 */ /* 0x000fe2000f8e18ff */
[----:B-1----:R-:W-:Y:S01]  /*1f70*/  SHF.L.U32 R0, R3, 0x1f, RZ ;  /* 0x0000001f03007819 */ /* 0x002fe200000006ff */
[----:B------:R-:W-:Y:S01]  /*1f80*/  @!P1 SYNCS.ARRIVE.TRANS64.A1T0 RZ, [UR41+0xf8], RZ ;  /* 0x0000f8ffffff99a7 */ /* 0x000fe20008100029 */
[----:B------:R-:W-:-:S06]  /*1f90*/  UISETP.GE.AND UP0, UPT, UR63, 0x1, UPT ;  /* 0x000000013f00788c */ /* 0x000fcc000bf06270 */
[----:B--2---:R1:W2:Y:S03]  /*1fa0*/  SYNCS.PHASECHK.TRANS64.TRYWAIT P0, [UR4+0x60], R0 ;  /* 0x00006000ff0075a7 */ /* 0x0042a60008001104 */
[----:B------:R-:W-:Y:S05]  /*1fb0*/  BRA.U !UP0, `(.L_x_30) ;  /* 0x0000000508d07547 */ /* 0x000fea000b800000 */
[----:B------:R-:W3:Y:S01]  /*1fc0*/  LDCU.128 UR8, c[0x0][0x480] ;  /* 0x00009000ff0877ac */ /* 0x000ee20008000c00 */
[----:B------:R-:W4:Y:S01]  /*1fd0*/  LDCU.128 UR16, c[0x0][0x490] ;  /* 0x00009200ff1077ac */ /* 0x000f220008000c00 */
[----:B------:R-:W1:Y:S01]  /*1fe0*/  LDCU.64 UR20, c[0x0][0x4c0] ;  /* 0x00009800ff1477ac */ /* 0x000e620008000a00 */
[----:B------:R-:W1:Y:S01]  /*1ff0*/  LDCU UR13, c[0x0][0x4c8] ;  /* 0x00009900ff0d77ac */ /* 0x000e620008000800 */
[----:B------:R-:W-:Y:S02]  /*2000*/  UIADD3 UR54, UPT, UPT, UR63, UR54, URZ ;  /* 0x000000363f367290 */ /* 0x000fe4000fffe0ff */
[----:B---3--:R-:W-:Y:S02]  /*2010*/  UIMAD.WIDE.U32 UR4, UR48, UR9, URZ ;  /* 0x00000009300472a5 */ /* 0x008fe4000f8e00ff */
[----:B------:R-:W-:Y:S02]  /*2020*/  UISETP.NE.AND UP0, UPT, UR8, 0x1, UPT ;  /* 0x000000010800788c */ /* 0x000fe4000bf05270 */
[----:B------:R-:W-:Y:S01]  /*2030*/  USHF.R.U32.HI UR5, URZ, UR10, UR5 ;  /* 0x0000000aff057299 */ /* 0x000fe20008011605 */
[----:B------:R-:W3:Y:S03]  /*2040*/  LDCU UR9, c[0x0][0x4a0] ;  /* 0x00009400ff0977ac */ /* 0x000ee60008000800 */
[----:B------:R-:W-:-:S02]  /*2050*/  USEL UR5, UR48, UR5, !UP0 ;  /* 0x0000000530057287 */ /* 0x000fc4000c000000 */
[----:B------:R-:W-:Y:S02]  /*2060*/  UISETP.NE.AND UP0, UPT, UR11, 0x1, UPT ;  /* 0x000000010b00788c */ /* 0x000fe4000bf05270 */
[----:B----4-:R-:W-:Y:S01]  /*2070*/  UIMAD.WIDE.U32 UR6, UR5, UR16, URZ ;  /* 0x00000010050672a5 */ /* 0x010fe2000f8e00ff */
[----:B------:R-:W1:Y:S01]  /*2080*/  LDCU UR10, c[0x0][0x4ec] ;  /* 0x00009d80ff0a77ac */ /* 0x000e620008000800 */
[----:B------:R-:W4:Y:S05]  /*2090*/  LDCU UR62, c[0x0][0x38c] ;  /* 0x00007180ff3e77ac */ /* 0x000f2a0008000800 */
[----:B------:R-:W-:Y:S01]  /*20a0*/  UMOV UR4, UR7 ;  /* 0x0000000700047c82 */ /* 0x000fe20008000000 */
[----:B------:R-:W1:Y:S01]  /*20b0*/  LDCU UR23, c[0x0][0x4cc] ;  /* 0x00009980ff1777ac */ /* 0x000e620008000800 */
[----:B------:R-:W-:Y:S01]  /*20c0*/  USHF.R.U32.HI UR4, URZ, UR17, UR4 ;  /* 0x00000011ff047299 */ /* 0x000fe20008011604 */
[----:B------:R-:W4:Y:S03]  /*20d0*/  LDCU.64 UR16, c[0x0][0x4f0] ;  /* 0x00009e00ff1077ac */ /* 0x000f260008000a00 */
[----:B------:R-:W-:-:S02]  /*20e0*/  USEL UR4, UR5, UR4, !UP0 ;  /* 0x0000000405047287 */ /* 0x000fc4000c000000 */
[----:B------:R-:W-:Y:S02]  /*20f0*/  UISETP.NE.AND UP0, UPT, UR18, 0x1, UPT ;  /* 0x000000011200788c */ /* 0x000fe4000bf05270 */
[----:B------:R-:W-:Y:S01]  /*2100*/  UIMAD.WIDE.U32 UR6, UR4, UR19, URZ ;  /* 0x00000013040672a5 */ /* 0x000fe2000f8e00ff */
[----:B------:R-:W1:Y:S01]  /*2110*/  LDCU.64 UR50, c[0x0][0x390] ;  /* 0x00007200ff3277ac */ /* 0x000e620008000a00 */
[----:B------:R-:W1:Y:S05]  /*2120*/  LDCU.64 UR32, c[0x0][0x4d0] ;  /* 0x00009a00ff2077ac */ /* 0x000e6a0008000a00 */
[----:B------:R-:W-:Y:S01]  /*2130*/  UMOV UR6, UR7 ;  /* 0x0000000700067c82 */ /* 0x000fe20008000000 */
[----:B------:R-:W-:-:S02]  /*2140*/  UIADD3 UR7, UPT, UPT, -UR5, URZ, URZ ;  /* 0x000000ff05077290 */ /* 0x000fc4000fffe1ff */
[----:B---3--:R-:W-:Y:S02]  /*2150*/  USHF.R.U32.HI UR6, URZ, UR9, UR6 ;  /* 0x00000009ff067299 */ /* 0x008fe40008011606 */
[----:B------:R-:W-:Y:S02]  /*2160*/  UIMAD UR7, UR8, UR7, UR48 ;  /* 0x00000007080772a4 */ /* 0x000fe4000f8e0230 */
[----:B------:R-:W-:Y:S02]  /*2170*/  USEL UR14, UR4, UR6, !UP0 ;  /* 0x00000006040e7287 */ /* 0x000fe4000c000000 */
[----:B------:R-:W-:Y:S02]  /*2180*/  UIADD3 UR6, UPT, UPT, -UR4, URZ, URZ ;  /* 0x000000ff04067290 */ /* 0x000fe4000fffe1ff */
[----:B------:R-:W-:Y:S02]  /*2190*/  UIADD3 UR9, UPT, UPT, -UR14, URZ, URZ ;  /* 0x000000ff0e097290 */ /* 0x000fe4000fffe1ff */
[----:B------:R-:W-:-:S02]  /*21a0*/  UIMAD UR12, UR11, UR6, UR5 ;  /* 0x000000060b0c72a4 */ /* 0x000fc4000f8e0205 */
[----:B------:R-:W-:Y:S02]  /*21b0*/  UIMAD UR9, UR18, UR9, UR4 ;  /* 0x00000009120972a4 */ /* 0x000fe4000f8e0204 */
[----:B-1----:R-:W-:Y:S01]  /*21c0*/  UIMAD UR11, UR7, UR20, UR10 ;  /* 0x00000014070b72a4 */ /* 0x002fe2000f8e020a */
[----:B------:R-:W1:Y:S02]  /*21d0*/  LDCU.64 UR4, c[0x0][0x4f8] ;  /* 0x00009f00ff0477ac */ /* 0x000e640008000a00 */
[----:B------:R-:W3:Y:S01]  /*21e0*/  LDCU UR6, c[0x0][0x500] ;  /* 0x0000a000ff0677ac */ /* 0x000ee20008000800 */
[----:B------:R-:W-:Y:S02]  /*21f0*/  UIADD3 UR18, UPT, UPT, UR34, 0x20, URZ ;  /* 0x0000002022127890 */ /* 0x000fe4000fffe0ff */
[----:B----4-:R-:W-:Y:S02]  /*2200*/  UIMAD UR12, UR12, UR21, UR16 ;  /* 0x000000150c0c72a4 */ /* 0x010fe4000f8e0210 */
[----:B------:R-:W-:Y:S01]  /*2210*/  UIMAD UR13, UR9, UR13, UR17 ;  /* 0x0000000d090d72a4 */ /* 0x000fe2000f8e0211 */
[----:B------:R-:W-:Y:S01]  /*2220*/  UMOV UR48, UR63 ;  /* 0x0000003f00307c82 */ /* 0x000fe20008000000 */
[----:B------:R-:W-:-:S10]  /*2230*/  UMOV UR7, UR44 ;  /* 0x0000002c00077c82 */ /* 0x000fd40008000000 */
.L_x_36:
[----:B----4-:R-:W-:Y:S01]  /*2240*/  @!P3 MOV R4, 0x4000 ;  /* 0x000040000004b802 */ /* 0x010fe20000000f00 */
[----:B------:R-:W-:Y:S01]  /*2250*/  ULEA UR9, UR7, UR41, 0x3 ;  /* 0x0000002907097291 */ /* 0x000fe2000f8e18ff */
[----:B--2---:R-:W-:Y:S11]  /*2260*/  @P0 BRA `(.L_x_31) ;  /* 0x00000000000c0947 */ /* 0x004ff60003800000 */
[----:B------:R-:W-:Y:S04]  /*2270*/  SHF.L.U32 R5, R3, 0x1f, RZ ;  /* 0x0000001f03057819 */ /* 0x000fe800000006ff */
[----:B------:R-:W2:Y:S02]  /*2280*/  SYNCS.PHASECHK.TRANS64.TRYWAIT P0, [UR9+0x60], R5 ;  /* 0x00006005ff0075a7 */ /* 0x000ea40008001109 */
[----:B--2---:R-:W-:Y:S05]  /*2290*/  @!P0 BRA `(.L_x_32) ;  /* 0x0000006000788947 */ /* 0x004fea0003800000 */
.L_x_31:
[----:B------:R4:W-:Y:S01]  /*22a0*/  @!P3 SYNCS.ARRIVE.TRANS64 RZ, [UR9], R4 ;  /* 0x00000004ffffb9a7 */ /* 0x0009e20008000009 */
[----:B------:R-:W-:Y:S04]  /*22b0*/  ULOP3.LUT UR8, UR49, 0x2, URZ, 0xfc, !UPT ;  /* 0x0000000231087892 */ /* 0x000fe8000f8efcff */
[----:B------:R-:W-:Y:S09]  /*22c0*/  UISETP.NE.AND UP0, UPT, UR8, 0x2, UPT ;  /* 0x000000020800788c */ /* 0x000ff2000bf05270 */
[----:B------:R-:W-:Y:S05]  /*22d0*/  BRA.U UP0, `(.L_x_33) ;  /* 0x0000000100047547 */ /* 0x000fea000b800000 */
[----:B-1-3--:R-:W-:Y:S05]  /*22e0*/  BPT.TRAP 0x1 ;  /* 0x000000040000795c */ /* 0x00afea0000300000 */
.L_x_33:
[----:B------:R-:W-:Y:S04]  /*22f0*/  BSSY.RECONVERGENT B0, `(.L_x_34) ;  /* 0x0000003000007945 */ /* 0x000fe80003800200 */
[----:B------:R-:W-:Y:S05]  /*2300*/  @P2 BRA `(.L_x_35) ;  /* 0x0000000000042947 */ /* 0x000fea0003800000 */
[----:B-1-3--:R-:W-:Y:S05]  /*2310*/  BPT.TRAP 0x1 ;  /* 0x000000040000795c */ /* 0x00afea0000300000 */
.L_x_35:
[----:B-1-3--:R-:W-:Y:S05]  /*2320*/  BSYNC.RECONVERGENT B0 ;  /* 0x0000000000007941 */ /* 0x00afea0003800200 */
.L_x_34:
[----:B------:R-:W-:Y:S02]  /*2330*/  UIADD3 UR8, UPT, UPT, UR7, 0x1, URZ ;  /* 0x0000000107087890 */ /* 0x000fe4000fffe0ff */
[----:B------:R-:W-:Y:S02]  /*2340*/  UIMAD UR16, UR36, UR23, UR4 ;  /* 0x00000017241072a4 */ /* 0x000fe4000f8e0204 */
[----:B------:R-:W-:Y:S02]  /*2350*/  UISETP.NE.AND UP0, UPT, UR8, 0xc, UPT ;  /* 0x0000000c0800788c */ /* 0x000fe4000bf05270 */
[----:B------:R-:W-:Y:S02]  /*2360*/  UIMAD UR15, UR37, UR32, UR5 ;  /* 0x00000020250f72a4 */ /* 0x000fe4000f8e0205 */
[----:B------:R-:W-:Y:S02]  /*2370*/  USEL UR10, URZ, 0x1, UP0 ;  /* 0x00000001ff0a7887 */ /* 0x000fe40008000000 */
[----:B------:R-:W-:Y:S02]  /*2380*/  USEL UR44, UR8, URZ, UP0 ;  /* 0x000000ff082c7287 */ /* 0x000fe40008000000 */
[----:B------:R-:W-:Y:S02]  /*2390*/  ULEA UR19, UR7, UR53, 0xb ;  /* 0x0000003507137291 */ /* 0x000fe4000f8e58ff */
[----:B------:R-:W-:Y:S01]  /*23a0*/  ULEA UR8, UR44, UR41, 0x3 ;  /* 0x000000292c087291 */ /* 0x000fe2000f8e18ff */
[----:B------:R-:W-:Y:S01]  /*23b0*/  LOP3.LUT R3, R3, UR10, RZ, 0x3c, !PT ;  /* 0x0000000a03037c12 */ /* 0x000fe2000f8e3cff */
[----:B------:R-:W-:Y:S02]  /*23c0*/  ULEA UR15, UR15, UR16, 0x5 ;  /* 0x000000100f0f7291 */ /* 0x000fe4000f8e28ff */
[----:B------:R-:W-:Y:S01]  /*23d0*/  UIADD3 UR46, UP0, UPT, UR56, 0x80, URZ ;  /* 0x00000080382e7890 */ /* 0x000fe2000ff1e0ff */
[----:B--2---:R-:W-:Y:S01]  /*23e0*/  SHF.L.U32 R0, R3, 0x1f, RZ ;  /* 0x0000001f03007819 */ /* 0x004fe200000006ff */
[----:B------:R-:W-:Y:S02]  /*23f0*/  USHF.L.U32 UR10, UR31, 0x5, URZ ;  /* 0x000000051f0a7899 */ /* 0x000fe400080006ff */
[----:B------:R-:W-:Y:S01]  /*2400*/  UIADD3.X UR47, UPT, UPT, URZ, UR57, URZ, UP0, !UPT ;  /* 0x00000039ff2f7290 */ /* 0x000fe200087fe4ff */
[----:B------:R1:W2:Y:S01]  /*2410*/  SYNCS.PHASECHK.TRANS64.TRYWAIT P0, [UR8+0x60], R0 ;  /* 0x00006000ff0075a7 */ /* 0x0002a20008001108 */
[----:B------:R-:W-:Y:S02]  /*2420*/  ULEA UR8, UR7, UR41, 0xd ;  /* 0x0000002907087291 */ /* 0x000fe4000f8e68ff */
[----:B------:R-:W-:Y:S02]  /*2430*/  UIMAD UR7, UR38, UR33, UR6 ;  /* 0x00000021260772a4 */ /* 0x000fe4000f8e0206 */
[----:B------:R-:W-:Y:S02]  /*2440*/  UIADD3 UR8, UPT, UPT, UR8, 0x6800, URZ ;  /* 0x0000680008087890 */ /* 0x000fe4000fffe0ff */
[----:B------:R-:W-:Y:S02]  /*2450*/  ULEA UR7, UR7, UR15, 0xa ;  /* 0x0000000f07077291 */ /* 0x000fe4000f8e50ff */
[----:B------:R-:W-:Y:S02]  /*2460*/  UIADD3 UR45, UPT, UPT, UR36, 0x1, URZ ;  /* 0x00000001242d7890 */ /* 0x000fe4000fffe0ff */
[----:B------:R-:W-:Y:S02]  /*2470*/  UPRMT UR7, UR7, 0x5410, URZ ;  /* 0x0000541007077896 */ /* 0x000fe400080000ff */
[----:B------:R-:W-:Y:S02]  /*2480*/  UISETP.NE.AND UP2, UPT, UR45, UR62, UPT ;  /* 0x0000003e2d00728c */ /* 0x000fe4000bf45270 */
[----:B------:R-:W-:Y:S02]  /*2490*/  UIADD3 UR40, UPT, UPT, UR37, 0x1, URZ ;  /* 0x0000000125287890 */ /* 0x000fe4000fffe0ff */
[----:B------:R-:W-:Y:S02]  /*24a0*/  UIADD3 UR42, UP3, UPT, UR56, 0x200, URZ ;  /* 0x00000200382a7890 */ /* 0x000fe4000ff7e0ff */
[----:B------:R-:W-:Y:S01]  /*24b0*/  ULEA UR19, UR19, UR41, 0x2 ;  /* 0x0000002913137291 */ /* 0x000fe2000f8e10ff */
[----:B------:R3:W-:Y:S01]  /*24c0*/  UTMALDG.5D.IM2COL [UR8], [UR46], UR7 ;  /* 0x000000082e0073b4 */ /* 0x0007e20008060007 */
[----:B------:R-:W-:Y:S02]  /*24d0*/  ULOP3.LUT UR27, UR52, UR10, URZ, 0xfc, !UPT ;  /* 0x0000000a341b7292 */ /* 0x000fe4000f8efcff */
[----:B------:R-:W-:Y:S02]  /*24e0*/  UIADD3.X UR43, UPT, UPT, URZ, UR57, URZ, UP3, !UPT ;  /* 0x00000039ff2b7290 */ /* 0x000fe40009ffe4ff */
[----:B------:R-:W-:Y:S02]  /*24f0*/  @UP2 UIADD3 UR40, UPT, UPT, UR37, URZ, URZ ;  /* 0x000000ff25282290 */ /* 0x000fe4000fffe0ff */
        /* <DEDUP_REMOVED lines=10> */
[----:B------:R-:W-:Y:S01]  /*25a0*/  UMOV UR28, UR36 ;  /* 0x00000024001c7c82 */ /* 0x000fe20008000000 */
[----:B------:R-:W-:Y:S02]  /*25b0*/  UMOV UR29, UR37 ;  /* 0x00000025001d7c82 */ /* 0x000fe40008000000 */
[----:B------:R-:W-:Y:S01]  /*25c0*/  UISETP.NE.AND UP0, UPT, UR35, UR51, UPT ;  /* 0x000000332300728c */ /* 0x000fe2000bf05270 */
[----:B------:R-:W-:Y:S01]  /*25d0*/  UMOV UR30, UR38 ;  /* 0x00000026001e7c82 */ /* 0x000fe20008000000 */
[----:B------:R-:W-:Y:S01]  /*25e0*/  UMOV UR20, UR36 ;  /* 0x0000002400147c82 */ /* 0x000fe20008000000 */
[----:B------:R-:W-:Y:S01]  /*25f0*/  USEL UR36, UR45, URZ, UP2 ;  /* 0x000000ff2d247287 */ /* 0x000fe20009000000 */
[----:B------:R1:W-:Y:S01]  /*2600*/  UTMALDG.5D.MULTICAST [UR24], [UR42], UR55, desc[UR58] ;  /* 0x00003a182a0073b4 */ /* 0x0003e20008021837 */
[----:B------:R-:W-:Y:S01]  /*2610*/  UMOV UR21, UR37 ;  /* 0x0000002500157c82 */ /* 0x000fe20008000000 */
[----:B------:R-:W-:Y:S01]  /*2620*/  USEL UR37, UR40, URZ, UP1 ;  /* 0x000000ff28257287 */ /* 0x000fe20008800000 */
[----:B------:R-:W-:Y:S01]  /*2630*/  UMOV UR22, UR38 ;  /* 0x0000002600167c82 */ /* 0x000fe20008000000 */
[----:B------:R-:W-:Y:S01]  /*2640*/  USEL UR38, UR35, URZ, UP0 ;  /* 0x000000ff23267287 */ /* 0x000fe20008000000 */
[----:B------:R-:W-:Y:S01]  /*2650*/  UMOV UR17, UR9 ;  /* 0x0000000900117c82 */ /* 0x000fe20008000000 */
[----:B------:R-:W-:Y:S02]  /*2660*/  UMOV UR19, UR27 ;  /* 0x0000001b00137c82 */ /* 0x000fe40008000000 */
[----:B------:R1:W-:Y:S01]  /*2670*/  UTMALDG.5D.MULTICAST [UR16], [UR42], UR55, desc[UR58] ;  /* 0x00003a102a0073b4 */ /* 0x0003e20008021837 */
[----:B---3--:R-:W-:Y:S02]  /*2680*/  UIADD3 UR8, UPT, UPT, UR31, 0x1, URZ ;  /* 0x000000011f087890 */ /* 0x008fe4000fffe0ff */
[----:B------:R-:W-:Y:S02]  /*2690*/  @UP0 UIADD3 UR8, UPT, UPT, UR31, URZ, URZ ;  /* 0x000000ff1f080290 */ /* 0x000fe4000fffe0ff */
[----:B------:R-:W-:Y:S02]  /*26a0*/  UISETP.GT.U32.AND UP0, UPT, UR48, 0x1, UPT ;  /* 0x000000013000788c */ /* 0x000fe4000bf04070 */
[----:B------:R-:W-:Y:S03]  /*26b0*/  UIADD3 UR7, UPT, UPT, UR48, -0x1, URZ ;  /* 0xffffffff30077890 */ /* 0x000fe6000fffe0ff */
[----:B------:R-:W-:Y:S04]  /*26c0*/  UMOV UR31, UR8 ;  /* 0x00000008001f7c82 */ /* 0x000fe80008000000 */
[----:B------:R-:W-:Y:S01]  /*26d0*/  UMOV UR48, UR7 ;  /* 0x0000000700307c82 */ /* 0x000fe20008000000 */
[----:B------:R-:W-:Y:S01]  /*26e0*/  UMOV UR7, UR44 ;  /* 0x0000002c00077c82 */ /* 0x000fe20008000000 */
[----:B-1----:R-:W-:Y:S05]  /*26f0*/  BRA.U UP0, `(.L_x_36) ;  /* 0xfffffff900d07547 */ /* 0x002fea000b83ffff */
.L_x_30:
[----:B------:R-:W-:Y:S01]  /*2700*/  SHF.L.U32 R5, R2, 0x1f, RZ ;  /* 0x0000001f02057819 */ /* 0x000fe200000006ff */
[----:B------:R-:W-:-:S03]  /*2710*/  NOP ;  /* 0x0000000000007918 */ /* 0x000fc60000000000 */
[----:B--2---:R-:W2:Y:S02]  /*2720*/  SYNCS.PHASECHK.TRANS64.TRYWAIT P0, [UR41+0x100], R5 ;  /* 0x00010005ff0075a7 */ /* 0x004ea40008001129 */
[----:B--2---:R-:W-:Y:S05]  /*2730*/  @!P0 BRA `(.L_x_37) ;  /* 0x0000005c00688947 */ /* 0x004fea0003800000 */
.L_x_126:
[----:B-1--4-:R-:W1:Y:S01]  /*2740*/  LDS.128 R4, [UR41+0x140] ;  /* 0x00014029ff047984 */ /* 0x012e620008000c00 */
[----:B------:R-:W-:Y:S02]  /*2750*/  UIADD3 UR4, UPT, UPT, UR41, 0x108, URZ ;  /* 0x0000010829047890 */ /* 0x000fe4000fffe0ff */
[----:B------:R-:W-:Y:S01]  /*2760*/  UISETP.GE.AND UP0, UPT, UR39, 0x1, UPT ;  /* 0x000000012700788c */ /* 0x000fe2000bf06270 */
[----:B------:R-:W-:Y:S01]  /*2770*/  @!PT LDS RZ, [RZ] ;  /* 0x00000000fffff984 */ /* 0x000fe20000000800 */
[----:B------:R-:W-:Y:S01]  /*2780*/  @!PT LDS RZ, [RZ] ;  /* 0x00000000fffff984 */ /* 0x000fe20000000800 */
[----:B------:R-:W-:Y:S01]  /*2790*/  @!PT LDS RZ, [RZ] ;  /* 0x00000000fffff984 */ /* 0x000fe20000000800 */
[----:B------:R-:W-:Y:S01]  /*27a0*/  @!PT LDS RZ, [RZ] ;  /* 0x00000000fffff984 */ /* 0x000fe20000000800 */
[----:B------:R2:W-:Y:S06]  /*27b0*/  MEMBAR.ALL.CTA ;  /* 0x0000000000007992 */ /* 0x0005ec0000008000 */
[----:B--2---:R-:W2:Y:S01]  /*27c0*/  FENCE.VIEW.ASYNC.S ;  /* 0x00000000000073c6 */ /* 0x004ea20000000000 */
[----:B------:R-:W-:-:S09]  /*27d0*/  UPRMT UR4, URZ, 0x654, UR4 ;  /* 0x00000654ff047896 */ /* 0x000fd20008000004 */
[----:B--2---:R-:W-:Y:S01]  /*27e0*/  SYNCS.ARRIVE.TRANS64.RED.A1T0 RZ, [UR4], RZ ;  /* 0x000000ffffff79a7 */ /* 0x004fe20008100404 */
[----:B-1----:R-:W-:-:S13]  /*27f0*/  LOP3.LUT P0, RZ, R6, 0x1, RZ, 0xc0, !PT ;  /* 0x0000000106ff7812 */ /* 0x002fda000780c0ff */
[----:B------:R-:W-:Y:S01]  /*2800*/  VOTEU.ANY UP1, P0 ;  /* 0x0000000000ff7886 */ /* 0x000fe20000020100 */
[----:B------:R-:W-:-:S13]  /*2810*/  PLOP3.LUT P0, PT, PT, PT, UP1, 0x80, 0x8 ;  /* 0x000000000008781c */ /* 0x000fda0003f0f018 */
[----:B------:R-:W-:Y:S02]  /*2820*/  @P0 MOV R0, R4 ;  /* 0x0000000400000202 */ /* 0x000fe40000000f00 */
[----:B------:R-:W-:Y:S02]  /*2830*/  @P0 LOP3.LUT R4, R5, 0xffff, RZ, 0xc0, !PT ;  /* 0x0000ffff05040812 */ /* 0x000fe400078ec0ff */
[----:B------:R-:W-:Y:S02]  /*2840*/  @P0 R2UR UR6, R0 ;  /* 0x00000000000602ca */ /* 0x000fe400000e0000 */
[----:B------:R-:W-:-:S11]  /*2850*/  @P0 R2UR UR5, R4 ;  /* 0x00000000040502ca */ /* 0x000fd600000e0000 */
[----:B------:R-:W-:Y:S02]  /*2860*/  @UP1 UMOV UR61, UR6 ;  /* 0x00000006003d1c82 */ /* 0x000fe40008000000 */
[----:B------:R-:W-:Y:S01]  /*2870*/  @UP1 UMOV UR60, UR5 ;  /* 0x00000005003c1c82 */ /* 0x000fe20008000000 */
[----:B------:R-:W-:Y:S05]  /*2880*/  BRA.U !UP0, `(.L_x_38) ;  /* 0x0000000108d47547 */ /* 0x000fea000b800000 */
[----:B------:R-:W1:Y:S01]  /*2890*/  LDCU.128 UR16, c[0x0][0xc10] ;  /* 0x00018200ff1077ac */ /* 0x000e620008000c00 */
[----:B------:R-:W2:Y:S01]  /*28a0*/  LDCU UR21, c[0x0][0xc20] ;  /* 0x00018400ff1577ac */ /* 0x000ea20008000800 */
[----:B------:R-:W3:Y:S01]  /*28b0*/  LDCU UR20, c[0x0][0xc0c] ;  /* 0x00018180ff1477ac */ /* 0x000ee20008000800 */
[----:B------:R-:W4:Y:S01]  /*28c0*/  LDCU.64 UR12, c[0x0][0xc28] ;  /* 0x00018500ff0c77ac */ /* 0x000f220008000a00 */
[----:B------:R-:W-:Y:S02]  /*28d0*/  UISETP.NE.AND UP3, UPT, UR39, 0x1, UPT ;  /* 0x000000012700788c */ /* 0x000fe4000bf65270 */
[----:B-1----:R-:W-:Y:S02]  /*28e0*/  UIMAD.WIDE.U32 UR4, UR64, UR19, URZ ;  /* 0x00000013400472a5 */ /* 0x002fe4000f8e00ff */
[----:B------:R-:W-:Y:S02]  /*28f0*/  UIMAD.WIDE.U32 UR6, UR65, UR16, URZ ;  /* 0x00000010410672a5 */ /* 0x000fe4000f8e00ff */
[----:B------:R-:W-:-:S02]  /*2900*/  UISETP.NE.AND UP0, UPT, UR18, 0x1, UPT ;  /* 0x000000011200788c */ /* 0x000fc4000bf05270 */
[----:B------:R-:W-:Y:S01]  /*2910*/  UIMAD.WIDE.U32 UR10, UR60, UR19, URZ ;  /* 0x000000133c0a72a5 */ /* 0x000fe2000f8e00ff */
[----:B------:R-:W-:Y:S01]  /*2920*/  UMOV UR4, UR5 ;  /* 0x0000000500047c82 */ /* 0x000fe20008000000 */
[----:B---3--:R-:W-:Y:S02]  /*2930*/  UISETP.NE.AND UP2, UPT, UR20, 0x1, UPT ;  /* 0x000000011400788c */ /* 0x008fe4000bf45270 */
[----:B--2---:R-:W-:Y:S02]  /*2940*/  USHF.R.U32.HI UR5, URZ, UR21, UR4 ;  /* 0x00000015ff057299 */ /* 0x004fe40008011604 */
[----:B------:R-:W-:Y:S01]  /*2950*/  UIMAD.WIDE.U32 UR14, UR61, UR16, URZ ;  /* 0x000000103d0e72a5 */ /* 0x000fe2000f8e00ff */
[----:B------:R-:W-:Y:S01]  /*2960*/  UMOV UR4, UR7 ;  /* 0x0000000700047c82 */ /* 0x000fe20008000000 */
[----:B------:R-:W-:Y:S02]  /*2970*/  USEL UR5, UR64, UR5, !UP0 ;  /* 0x0000000540057287 */ /* 0x000fe4000c000000 */
[----:B------:R-:W-:-:S02]  /*2980*/  USHF.R.U32.HI UR4, URZ, UR17, UR4 ;  /* 0x00000011ff047299 */ /* 0x000fc40008011604 */
[----:B----4-:R-:W-:Y:S02]  /*2990*/  UIMAD.WIDE.U32 UR8, UR5, UR12, URZ ;  /* 0x0000000c050872a5 */ /* 0x010fe4000f8e00ff */
[----:B------:R-:W-:Y:S01]  /*29a0*/  USEL UR6, UR65, UR4, !UP2 ;  /* 0x0000000441067287 */ /* 0x000fe2000d000000 */
[----:B------:R-:W-:Y:S02]  /*29b0*/  UMOV UR14, UR15 ;  /* 0x0000000f000e7c82 */ /* 0x000fe40008000000 */
[----:B------:R-:W-:Y:S01]  /*29c0*/  UMOV UR4, UR11 ;  /* 0x0000000b00047c82 */ /* 0x000fe20008000000 */
[----:B------:R-:W-:Y:S01]  /*29d0*/  UIMAD.WIDE.U32 UR10, UR6, UR12, URZ ;  /* 0x0000000c060a72a5 */ /* 0x000fe2000f8e00ff */
[----:B------:R-:W-:Y:S01]  /*29e0*/  UMOV UR8, UR9 ;  /* 0x0000000900087c82 */ /* 0x000fe20008000000 */
[----:B------:R-:W-:Y:S02]  /*29f0*/  USHF.R.U32.HI UR4, URZ, UR21, UR4 ;  /* 0x00000015ff047299 */ /* 0x000fe40008011604 */
[----:B------:R-:W-:-:S03]  /*2a00*/  @UP3 USHF.R.U32.HI UR5, URZ, UR13, UR8 ;  /* 0x0000000dff053299 */ /* 0x000fc60008011608 */
[----:B------:R-:W-:Y:S01]  /*2a10*/  UMOV UR10, UR11 ;  /* 0x0000000b000a7c82 */ /* 0x000fe20008000000 */
[----:B------:R-:W-:Y:S02]  /*2a20*/  USHF.R.U32.HI UR17, URZ, UR17, UR14 ;  /* 0x00000011ff117299 */ /* 0x000fe4000801160e */
[----:B------:R-:W-:Y:S02]  /*2a30*/  USEL UR4, UR60, UR4, !UP0 ;  /* 0x000000043c047287 */ /* 0x000fe4000c000000 */
[----:B------:R-:W-:Y:S02]  /*2a40*/  @UP3 USHF.R.U32.HI UR6, URZ, UR13, UR10 ;  /* 0x0000000dff063299 */ /* 0x000fe4000801160a */
[----:B------:R-:W-:Y:S02]  /*2a50*/  UIMAD UR7, UR39, UR5, URZ ;  /* 0x00000005270772a4 */ /* 0x000fe4000f8e02ff */
[----:B------:R-:W-:Y:S02]  /*2a60*/  USEL UR5, UR61, UR17, !UP2 ;  /* 0x000000113d057287 */ /* 0x000fe4000d000000 */
[----:B------:R-:W-:-:S02]  /*2a70*/  UIMAD UR10, UR39, UR6, URZ ;  /* 0x00000006270a72a4 */ /* 0x000fc4000f8e02ff */
[----:B------:R-:W-:Y:S02]  /*2a80*/  UISETP.GE.AND UP0, UPT, UR4, UR7, UPT ;  /* 0x000000070400728c */ /* 0x000fe4000bf06270 */
[----:B------:R-:W-:Y:S02]  /*2a90*/  UIMAD.WIDE.U32 UR8, UR4, UR12, URZ ;  /* 0x0000000c040872a5 */ /* 0x000fe4000f8e00ff */
[----:B------:R-:W-:Y:S02]  /*2aa0*/  UISETP.GE.OR UP0, UPT, UR5, UR10, UP0 ;  /* 0x0000000a0500728c */ /* 0x000fe40008706670 */
[----:B------:R-:W-:-:S03]  /*2ab0*/  UIMAD.WIDE.U32 UR10, UR5, UR12, URZ ;  /* 0x0000000c050a72a5 */ /* 0x000fc6000f8e00ff */
[----:B------:R-:W-:Y:S01]  /*2ac0*/  UMOV UR7, UR9 ;  /* 0x0000000900077c82 */ /* 0x000fe20008000000 */
[----:B------:R-:W-:Y:S02]  /*2ad0*/  UIADD3 UR9, UPT, UPT, -UR4, URZ, URZ ;  /* 0x000000ff04097290 */ /* 0x000fe4000fffe1ff */
[----:B------:R-:W-:Y:S02]  /*2ae0*/  USHF.R.U32.HI UR7, URZ, UR13, UR7 ;  /* 0x0000000dff077299 */ /* 0x000fe40008011607 */
[----:B------:R-:W-:Y:S02]  /*2af0*/  UIMAD UR10, UR18, UR9, UR60 ;  /* 0x00000009120a72a4 */ /* 0x000fe4000f8e023c */
[----:B------:R-:W-:Y:S01]  /*2b00*/  USEL UR7, UR4, UR7, !UP3 ;  /* 0x0000000704077287 */ /* 0x000fe2000d800000 */
[----:B------:R-:W-:Y:S01]  /*2b10*/  @!UP0 UMOV UR8, UR11 ;  /* 0x0000000b00088c82 */ /* 0x000fe20008000000 */
[----:B------:R-:W-:Y:S02]  /*2b20*/  UIADD3 UR11, UPT, UPT, -UR5, URZ, URZ ;  /* 0x000000ff050b7290 */ /* 0x000fe4000fffe1ff */
[----:B------:R-:W-:-:S02]  /*2b30*/  @!UP0 USHF.R.U32.HI UR8, URZ, UR13, UR8 ;  /* 0x0000000dff088299 */ /* 0x000fc40008011608 */
[----:B------:R-:W-:Y:S02]  /*2b40*/  UIADD3 UR9, UPT, UPT, -UR7, URZ, URZ ;  /* 0x000000ff07097290 */ /* 0x000fe4000fffe1ff */
[----:B------:R-:W-:Y:S02]  /*2b50*/  @!UP0 USEL UR8, UR5, UR8, !UP3 ;  /* 0x0000000805088287 */ /* 0x000fe4000d800000 */
[----:B------:R-:W-:Y:S02]  /*2b60*/  UIMAD UR9, UR39, UR9, UR4 ;  /* 0x00000009270972a4 */ /* 0x000fe4000f8e0204 */
[----:B------:R-:W-:Y:S02]  /*2b70*/  @!UP0 UIADD3 UR7, UPT, UPT, UR7, -UR8, URZ ;  /* 0x8000000807078290 */ /* 0x000fe4000fffe0ff */
[----:B------:R-:W-:Y:S02]  /*2b80*/  @!UP0 UIMAD UR8, UR9, UR6, UR8 ;  /* 0x00000006090882a4 */ /* 0x000fe4000f8e0208 */
[----:B------:R-:W-:-:S02]  /*2b90*/  @!UP0 UIMAD UR4, UR39, UR7, UR5 ;  /* 0x00000007270482a4 */ /* 0x000fc4000f8e0205 */
[----:B------:R-:W-:Y:S02]  /*2ba0*/  UIMAD UR6, UR20, UR11, UR61 ;  /* 0x0000000b140672a4 */ /* 0x000fe4000f8e023d */
[----:B------:R-:W-:Y:S01]  /*2bb0*/  UIMAD UR60, UR4, UR18, UR10 ;  /* 0x00000012043c72a4 */ /* 0x000fe2000f8e020a */
[----:B------:R-:W-:Y:S02]  /*2bc0*/  @!UP0 UMOV UR5, UR8 ;  /* 0x0000000800058c82 */ /* 0x000fe40008000000 */
[----:B------:R-:W-:-:S12]  /*2bd0*/  UIMAD UR61, UR5, UR20, UR6 ;  /* 0x00000014053d72a4 */ /* 0x000fd8000f8e0206 */
.L_x_38:
[----:B------:R-:W1:Y:S02]  /*2be0*/  LDCU UR4, c[0x0][0xc30] ;  /* 0x00018600ff0477ac */ /* 0x000e640008000800 */
[----:B-1----:R-:W-:-:S09]  /*2bf0*/  UISETP.NE.AND UP0, UPT, UR4, 0x1, UPT ;  /* 0x000000010400788c */ /* 0x002fd2000bf05270 */
[----:B------:R-:W-:Y:S05]  /*2c00*/  BRA.U UP0, `(.L_x_39) ;  /* 0x0000000100447547 */ /* 0x000fea000b800000 */
[----:B------:R-:W1:Y:S01]  /*2c10*/  LDCU.128 UR8, c[0x0][0xc10] ;  /* 0x00018200ff0877ac */ /* 0x000e620008000c00 */
[----:B------:R-:W2:Y:S01]  /*2c20*/  LDCU UR12, c[0x0][0xc0c] ;  /* 0x00018180ff0c77ac */ /* 0x000ea20008000800 */
[----:B------:R-:W3:Y:S01]  /*2c30*/  LDCU UR13, c[0x0][0xc20] ;  /* 0x00018400ff0d77ac */ /* 0x000ee20008000800 */
[----:B-1----:R-:W-:Y:S02]  /*2c40*/  UIMAD.WIDE.U32 UR6, UR61, UR8, URZ ;  /* 0x000000083d0672a5 */ /* 0x002fe4000f8e00ff */
[----:B------:R-:W-:Y:S02]  /*2c50*/  UIMAD.WIDE.U32 UR4, UR60, UR11, URZ ;  /* 0x0000000b3c0472a5 */ /* 0x000fe4000f8e00ff */
[----:B--2---:R-:W-:Y:S02]  /*2c60*/  UISETP.NE.AND UP2, UPT, UR12, 0x1, UPT ;  /* 0x000000010c00788c */ /* 0x004fe4000bf45270 */
[----:B------:R-:W-:Y:S01]  /*2c70*/  UISETP.NE.AND UP0, UPT, UR10, 0x1, UPT ;  /* 0x000000010a00788c */ /* 0x000fe2000bf05270 */
[----:B------:R-:W-:-:S02]  /*2c80*/  UMOV UR6, UR7 ;  /* 0x0000000700067c82 */ /* 0x000fc40008000000 */
[----:B------:R-:W-:Y:S01]  /*2c90*/  UMOV UR4, UR5 ;  /* 0x0000000500047c82 */ /* 0x000fe20008000000 */
[----:B------:R-:W-:Y:S02]  /*2ca0*/  USHF.R.U32.HI UR6, URZ, UR9, UR6 ;  /* 0x00000009ff067299 */ /* 0x000fe40008011606 */
[----:B---3--:R-:W-:Y:S02]  /*2cb0*/  USHF.R.U32.HI UR4, URZ, UR13, UR4 ;  /* 0x0000000dff047299 */ /* 0x008fe40008011604 */
[----:B------:R-:W-:Y:S02]  /*2cc0*/  USEL UR5, UR61, UR6, !UP2 ;  /* 0x000000063d057287 */ /* 0x000fe4000d000000 */
[----:B------:R-:W-:-:S04]  /*2cd0*/  USEL UR4, UR60, UR4, !UP0 ;  /* 0x000000043c047287 */ /* 0x000fc8000c000000 */
[----:B------:R-:W-:Y:S02]  /*2ce0*/  UIADD3 UR6, UPT, UPT, UR5, -UR4, URZ ;  /* 0x8000000405067290 */ /* 0x000fe4000fffe0ff */
[----:B------:R-:W-:Y:S02]  /*2cf0*/  UIADD3 UR4, UPT, UPT, -UR5, UR4, URZ ;  /* 0x0000000405047290 */ /* 0x000fe4000fffe1ff */
[----:B------:R-:W-:Y:S02]  /*2d00*/  UIMAD UR60, UR6, UR10, UR60 ;  /* 0x0000000a063c72a4 */ /* 0x000fe4000f8e023c */
[----:B------:R-:W-:-:S12]  /*2d10*/  UIMAD UR61, UR4, UR12, UR61 ;  /* 0x0000000c043d72a4 */ /* 0x000fd8000f8e023d */
.L_x_39:
[----:B------:R-:W-:Y:S01]  /*2d20*/  R2UR UR5, R57 ;  /* 0x00000000390572ca */ /* 0x000fe200000e0000 */
[----:B------:R-:W-:Y:S01]  /*2d30*/  UMOV UR30, UR54 ;  /* 0x00000036001e7c82 */ /* 0x000fe20008000000 */
[----:B------:R-:W-:Y:S02]  /*2d40*/  R2UR UR4, R56 ;  /* 0x00000000380472ca */ /* 0x000fe400000e0000 */
[----:B------:R-:W-:Y:S02]  /*2d50*/  PLOP3.LUT P1, PT, PT, PT, PT, 0x80, 0x8 ;  /* 0x000000000008781c */ /* 0x000fe40003f2f070 */
[----:B------:R-:W-:-:S07]  /*2d60*/  LOP3.LUT R2, R2, 0x1, RZ, 0x3c, !PT ;  /* 0x0000000102027812 */ /* 0x000fce00078e3cff */
[----:B------:R-:W-:Y:S02]  /*2d70*/  UIADD3 UR51, UPT, UPT, UR61, UR5, URZ ;  /* 0x000000053d337290 */ /* 0x000fe4000fffe0ff */
[----:B------:R-:W-:Y:S01]  /*2d80*/  UIADD3 UR23, UPT, UPT, UR60, UR4, URZ ;  /* 0x000000043c177290 */ /* 0x000fe2000fffe0ff */
[----:B------:R-:W-:Y:S11]  /*2d90*/  BRA.U UP1, `(.L_x_40) ;  /* 0xffffffe901707547 */ /* 0x000ff6000b83ffff */
[----:B------:R-:W-:Y:S01]  /*2da0*/  UIADD3 UR41, UPT, UPT, UR41, 0x60, URZ ;  /* 0x0000006029297890 */ /* 0x000fe2000fffe0ff */
[----:B------:R-:W-:-:S03]  /*2db0*/  SHF.L.U32 R5, R3, 0x1f, RZ ;  /* 0x0000001f03057819 */ /* 0x000fc600000006ff */
[----:B------:R-:W-:-:S09]  /*2dc0*/  ULEA UR4, UR44, UR41, 0x3 ;  /* 0x000000292c047291 */ /* 0x000fd2000f8e18ff */
[----:B------:R-:W1:Y:S02]  /*2dd0*/  SYNCS.PHASECHK.TRANS64.TRYWAIT P0, [UR4], R5 ;  /* 0x00000005ff0075a7 */ /* 0x000e640008001104 */
[----:B-1----:R-:W-:Y:S05]  /*2de0*/  @!P0 BRA `(.L_x_41) ;  /* 0x0000005400d48947 */ /* 0x002fea0003800000 */
.L_x_128:
[----:B------:R-:W-:-:S04]  /*2df0*/  UIADD3 UR4, UPT, UPT, UR44, 0x1, URZ ;  /* 0x000000012c047890 */ /* 0x000fc8000fffe0ff */
[----:B------:R-:W-:-:S04]  /*2e00*/  UISETP.NE.AND UP0, UPT, UR4, 0xc, UPT ;  /* 0x0000000c0400788c */ /* 0x000fc8000bf05270 */
[----:B------:R-:W-:Y:S02]  /*2e10*/  USEL UR6, URZ, 0x1, UP0 ;  /* 0x00000001ff067887 */ /* 0x000fe40008000000 */
[----:B------:R-:W-:-:S04]  /*2e20*/  USEL UR4, UR4, URZ, UP0 ;  /* 0x000000ff04047287 */ /* 0x000fc80008000000 */
[----:B------:R-:W-:Y:S01]  /*2e30*/  ULEA UR5, UR4, UR41, 0x3 ;  /* 0x0000002904057291 */ /* 0x000fe2000f8e18ff */
[----:B------:R-:W-:-:S04]  /*2e40*/  LOP3.LUT R2, R3, UR6, RZ, 0x3c, !PT ;  /* 0x0000000603027c12 */ /* 0x000fc8000f8e3cff */
[----:B------:R-:W-:-:S04]  /*2e50*/  SHF.L.U32 R3, R2, 0x1f, RZ ;  /* 0x0000001f02037819 */ /* 0x000fc800000006ff */
[----:B------:R-:W2:Y:S02]  /*2e60*/  SYNCS.PHASECHK.TRANS64.TRYWAIT P0, [UR5], R3 ;  /* 0x00000003ff0075a7 */ /* 0x000ea40008001105 */
[----:B--2---:R-:W-:Y:S05]  /*2e70*/  @!P0 BRA `(.L_x_42) ;  /* 0x0000005400c88947 */ /* 0x004fea0003800000 */
.L_x_130:
[----:B------:R-:W-:-:S04]  /*2e80*/  UIADD3 UR4, UPT, UPT, UR4, 0x1, URZ ;  /* 0x0000000104047890 */ /* 0x000fc8000fffe0ff */
[----:B------:R-:W-:-:S04]  /*2e90*/  UISETP.NE.AND UP0, UPT, UR4, 0xc, UPT ;  /* 0x0000000c0400788c */ /* 0x000fc8000bf05270 */
[----:B------:R-:W-:Y:S02]  /*2ea0*/  USEL UR6, URZ, 0x1, UP0 ;  /* 0x00000001ff067887 */ /* 0x000fe40008000000 */
[----:B------:R-:W-:-:S04]  /*2eb0*/  USEL UR4, UR4, URZ, UP0 ;  /* 0x000000ff04047287 */ /* 0x000fc80008000000 */
[----:B------:R-:W-:Y:S01]  /*2ec0*/  ULEA UR5, UR4, UR41, 0x3 ;  /* 0x0000002904057291 */ /* 0x000fe2000f8e18ff */
[----:B------:R-:W-:-:S04]  /*2ed0*/  LOP3.LUT R2, R2, UR6, RZ, 0x3c, !PT ;  /* 0x0000000602027c12 */ /* 0x000fc8000f8e3cff */
[----:B-1----:R-:W-:-:S04]  /*2ee0*/  SHF.L.U32 R3, R2, 0x1f, RZ ;  /* 0x0000001f02037819 */ /* 0x002fc800000006ff */
[----:B------:R-:W1:Y:S02]  /*2ef0*/  SYNCS.PHASECHK.TRANS64.TRYWAIT P0, [UR5], R3 ;  /* 0x00000003ff0075a7 */ /* 0x000e640008001105 */
[----:B-1----:R-:W-:Y:S05]  /*2f00*/  @!P0 BRA `(.L_x_43) ;  /* 0x0000005400bc8947 */ /* 0x002fea0003800000 */
.L_x_132:
        /* <DEDUP_REMOVED lines=9> */
.L_x_134:
        /* <DEDUP_REMOVED lines=9> */
.L_x_136:
        /* <DEDUP_REMOVED lines=9> */
.L_x_138:
        /* <DEDUP_REMOVED lines=9> */
.L_x_140:
        /* <DEDUP_REMOVED lines=9> */
.L_x_142:
        /* <DEDUP_REMOVED lines=9> */
.L_x_144:
        /* <DEDUP_REMOVED lines=9> */
.L_x_146:
        /* <DEDUP_REMOVED lines=9> */
.L_x_148:
[----:B------:R-:W-:-:S04]  /*3390*/  UIADD3 UR4, UPT, UPT, UR4, 0x1, URZ ;  /* 0x0000000104047890 */ /* 0x000fc8000fffe0ff */
[----:B------:R-:W-:-:S04]  /*33a0*/  UISETP.NE.AND UP0, UPT, UR4, 0xc, UPT ;  /* 0x0000000c0400788c */ /* 0x000fc8000bf05270 */
[----:B------:R-:W-:Y:S02]  /*33b0*/  USEL UR5, URZ, 0x1, UP0 ;  /* 0x00000001ff057887 */ /* 0x000fe40008000000 */
[----:B------:R-:W-:-:S04]  /*33c0*/  USEL UR4, UR4, URZ, UP0 ;  /* 0x000000ff04047287 */ /* 0x000fc80008000000 */
[----:B------:R-:W-:Y:S01]  /*33d0*/  ULEA UR4, UR4, UR41, 0x3 ;  /* 0x0000002904047291 */ /* 0x000fe2000f8e18ff */
[----:B-1----:R-:W-:-:S04]  /*33e0*/  LOP3.LUT R3, R2, UR5, RZ, 0x3c, !PT ;  /* 0x0000000502037c12 */ /* 0x002fc8000f8e3cff */
[----:B------:R-:W-:Y:S01]  /*33f0*/  SHF.L.U32 R3, R3, 0x1f, RZ ;  /* 0x0000001f03037819 */ /* 0x000fe200000006ff */
[----:B------:R-:W-:-:S07]  /*3400*/  IMAD.U32 R0, RZ, RZ, UR4 ;  /* 0x00000004ff007e24 */ /* 0x000fce000f8e00ff */
.L_x_52:
[----:B-1----:R1:W2:Y:S02]  /*3410*/  SYNCS.PHASECHK.TRANS64.TRYWAIT P0, [R0+URZ], R3 ;  /* 0x00000003000075a7 */ /* 0x0022a400080011ff */
[----:B--2---:R-:W-:Y:S05]  /*3420*/  @!P0 NANOSLEEP.SYNCS 0x989680 ;  /* 0x009896800000895d */ /* 0x004fea0003900000 */
[----:B------:R-:W2:Y:S02]  /*3430*/  @!P0 SYNCS.PHASECHK.TRANS64 P0, [R0+URZ], R3 ;  /* 0x00000003000085a7 */ /* 0x000ea400080010ff */
[----:B--2---:R-:W-:Y:S05]  /*3440*/  @P0 EXIT ;  /* 0x000000000000094d */ /* 0x004fea0003800000 */
[----:B------:R-:W-:Y:S05]  /*3450*/  BRA `(.L_x_52) ;  /* 0xfffffffc00ec7947 */ /* 0x000fea000383ffff */
.L_x_22:
[----:B------:R-:W1:Y:S02]  /*3460*/  S2UR UR4, SR_CgaCtaId ;  /* 0x00000000000479c3 */ /* 0x000e640000008800 */
[----:B-1----:R-:W-:-:S04]  /*3470*/  UISETP.NE.AND UP0, UPT, UR4, URZ, UPT ;  /* 0x000000ff0400728c */ /* 0x002fc8000bf05270 */
[----:B------:R-:W-:-:S09]  /*3480*/  UISETP.NE.OR UP0, UPT, UR18, 0x1, UP0 ;  /* 0x000000011200788c */ /* 0x000fd20008705670 */
[----:B------:R-:W-:Y:S05]  /*3490*/  BRA.U UP0, `(.L_x_53) ;  /* 0x0000000100b47547 */ /* 0x000fea000b800000 */
[----:B------:R-:W1:Y:S01]  /*34a0*/  S2UR UR5, SR_CgaCtaId ;  /* 0x00000000000579c3 */ /* 0x000e620000008800 */
[----:B------:R-:W-:Y:S01]  /*34b0*/  UMOV UR4, 0x400 ;  /* 0x0000040000047882 */ /* 0x000fe20000000000 */
[----:B------:R-:W-:Y:S01]  /*34c0*/  HFMA2 R3, -RZ, RZ, 0, 5.9604644775390625e-08 ;  /* 0x00000001ff037431 */ /* 0x000fe200000001ff */
[----:B------:R-:W-:Y:S01]  /*34d0*/  ISETP.GE.U32.AND P0, PT, R0, 0x2, PT ;  /* 0x000000020000780c */ /* 0x000fe20003f06070 */
[----:B------:R-:W-:Y:S01]  /*34e0*/  IMAD.MOV.U32 R8, RZ, RZ, RZ ;  /* 0x000000ffff087224 */ /* 0x000fe200078e00ff */
[----:B-1----:R-:W-:-:S04]  /*34f0*/  ULEA UR4, UR5, UR4, 0x18 ;  /* 0x0000000405047291 */ /* 0x002fc8000f8ec0ff */
[----:B------:R-:W-:Y:S02]  /*3500*/  UIADD3 UR5, UPT, UPT, UR4, 0x108, URZ ;  /* 0x0000010804057890 */ /* 0x000fe4000fffe0ff */
[----:B------:R-:W-:Y:S02]  /*3510*/  UIADD3 UR8, UPT, UPT, UR4, 0x100, URZ ;  /* 0x0000010004087890 */ /* 0x000fe4000fffe0ff */
[----:B------:R-:W-:-:S12]  /*3520*/  UPRMT UR5, URZ, 0x654, UR5 ;  /* 0x00000654ff057896 */ /* 0x000fd80008000005 */
.L_x_56:
[----:B------:R-:W-:Y:S01]  /*3530*/  SHF.L.U32 R7, R3, 0x1f, RZ ;  /* 0x0000001f03077819 */ /* 0x000fe200000006ff */
[----:B------:R-:W-:Y:S02]  /*3540*/  IMAD.U32 R9, RZ, RZ, UR8 ;  /* 0x00000008ff097e24 */ /* 0x000fe4000f8e00ff */
[----:B------:R-:W-:Y:S01]  /*3550*/  @!P0 IMAD.MOV.U32 R5, RZ, RZ, 0x10 ;  /* 0x00000010ff058424 */ /* 0x000fe200078e00ff */
[----:B------:R-:W1:Y:S02]  /*3560*/  SYNCS.PHASECHK.TRANS64.TRYWAIT P1, [UR4+0x108], R7 ;  /* 0x00010807ff0075a7 */ /* 0x000e640008021104 */
[----:B------:R-:W-:-:S04]  /*3570*/  PRMT R9, R0, 0x654, R9 ;  /* 0x0000065400097816 */ /* 0x000fc80000000009 */
[----:B------:R-:W-:Y:S01]  /*3580*/  SEL R2, R9, R2, !P0 ;  /* 0x0000000209027207 */ /* 0x000fe20004000000 */
[----:B-1----:R-:W-:Y:S06]  /*3590*/  @!P1 BRA `(.L_x_54) ;  /* 0x0000005000f09947 */ /* 0x002fec0003800000 */
.L_x_150:
[----:B------:R-:W-:Y:S01]  /*35a0*/  UIADD3 UR6, UPT, UPT, UR4, 0x140, URZ ;  /* 0x0000014004067890 */ /* 0x000fe2000fffe0ff */
[----:B------:R2:W-:Y:S01]  /*35b0*/  @!P0 SYNCS.ARRIVE.TRANS64.RED RZ, [R2+URZ], R5 ;  /* 0x0000000502ff89a7 */ /* 0x0005e200080004ff */
[----:B------:R-:W-:Y:S01]  /*35c0*/  UIADD3 UR7, UPT, UPT, UR4, 0x100, URZ ;  /* 0x0000010004077890 */ /* 0x000fe2000fffe0ff */
[----:B------:R-:W-:-:S08]  /*35d0*/  LOP3.LUT R3, R3, 0x1, RZ, 0x3c, !PT ;  /* 0x0000000103037812 */ /* 0x000fd000078e3cff */
[----:B------:R-:W-:Y:S06]  /*35e0*/  UGETNEXTWORKID.BROADCAST [UR6], [UR7] ;  /* 0x00000000060073ca */ /* 0x000fec0008000100 */
[----:B--2---:R-:W-:-:S04]  /*35f0*/  SHF.L.U32 R5, R8, 0x1f, RZ ;  /* 0x0000001f08057819 */ /* 0x004fc800000006ff */
[----:B------:R-:W2:Y:S02]  /*3600*/  SYNCS.PHASECHK.TRANS64.TRYWAIT P1, [UR4+0x100], R5 ;  /* 0x00010005ff0075a7 */ /* 0x000ea40008021104 */
[----:B--2---:R-:W-:Y:S05]  /*3610*/  @!P1 BRA `(.L_x_55) ;  /* 0x0000005000e89947 */ /* 0x004fea0003800000 */
.L_x_152:
[----:B-1----:R-:W1:Y:S01]  /*3620*/  LDS.128 R4, [UR4+0x140] ;  /* 0x00014004ff047984 */ /* 0x002e620008000c00 */
[----:B------:R-:W-:Y:S01]  /*3630*/  LOP3.LUT R8, R8, 0x1, RZ, 0x3c, !PT ;  /* 0x0000000108087812 */ /* 0x000fe200078e3cff */
[----:B------:R-:W-:Y:S01]  /*3640*/  @!PT LDS RZ, [RZ] ;  /* 0x00000000fffff984 */ /* 0x000fe20000000800 */
[----:B------:R-:W-:Y:S01]  /*3650*/  @!PT LDS RZ, [RZ] ;  /* 0x00000000fffff984 */ /* 0x000fe20000000800 */
[----:B------:R-:W-:Y:S01]  /*3660*/  @!PT LDS RZ, [RZ] ;  /* 0x00000000fffff984 */ /* 0x000fe20000000800 */
[----:B------:R-:W-:Y:S01]  /*3670*/  @!PT LDS RZ, [RZ] ;  /* 0x00000000fffff984 */ /* 0x000fe20000000800 */
[----:B------:R2:W-:Y:S06]  /*3680*/  MEMBAR.ALL.CTA ;  /* 0x0000000000007992 */ /* 0x0005ec0000008000 */
[----:B--2---:R-:W2:Y:S02]  /*3690*/  FENCE.VIEW.ASYNC.S ;  /* 0x00000000000073c6 */ /* 0x004ea40000000000 */
[----:B--2---:R-:W-:Y:S01]  /*36a0*/  SYNCS.ARRIVE.TRANS64.RED.A1T0 RZ, [UR5], RZ ;  /* 0x000000ffffff79a7 */ /* 0x004fe20008100405 */
[----:B-1----:R-:W-:-:S13]  /*36b0*/  LOP3.LUT P1, RZ, R6, 0x1, RZ, 0xc0, !PT ;  /* 0x0000000106ff7812 */ /* 0x002fda000782c0ff */
[----:B------:R-:W-:Y:S05]  /*36c0*/  @P1 BRA `(.L_x_56) ;  /* 0xfffffffc00981947 */ /* 0x000fea000383ffff */
[----:B------:R-:W-:-:S04]  /*36d0*/  SHF.L.U32 R0, R3, 0x1f, RZ ;  /* 0x0000001f03007819 */ /* 0x000fc800000006ff */
[----:B------:R-:W1:Y:S02]  /*36e0*/  SYNCS.PHASECHK.TRANS64 P0, [UR4+0x108], R0 ;  /* 0x00010800ff0075a7 */ /* 0x000e640008001004 */
[----:B-1----:R-:W-:Y:S05]  /*36f0*/  @P0 EXIT ;  /* 0x000000000000094d */ /* 0x002fea0003800000 */
[----:B------:R-:W-:-:S07]  /*3700*/  MOV R0, UR4 ;  /* 0x0000000400007c02 */ /* 0x000fce0008000f00 */
.L_x_57:
[----:B-1----:R-:W-:-:S04]  /*3710*/  SHF.L.U32 R5, R3, 0x1f, RZ ;  /* 0x0000001f03057819 */ /* 0x002fc800000006ff */
[----:B------:R1:W2:Y:S03]  /*3720*/  SYNCS.PHASECHK.TRANS64.TRYWAIT P0, [R0+URZ+0x108], R5 ;  /* 0x00010805000075a7 */ /* 0x0002a600080011ff */
[----:B--2---:R-:W-:Y:S05]  /*3730*/  @!P0 NANOSLEEP.SYNCS 0x989680 ;  /* 0x009896800000895d */ /* 0x004fea0003900000 */
[----:B------:R-:W2:Y:S02]  /*3740*/  @!P0 SYNCS.PHASECHK.TRANS64 P0, [R0+URZ+0x108], R5 ;  /* 0x00010805000085a7 */ /* 0x000ea400080010ff */
[----:B--2---:R-:W-:Y:S05]  /*3750*/  @P0 EXIT ;  /* 0x000000000000094d */ /* 0x004fea0003800000 */
[----:B------:R-:W-:Y:S05]  /*3760*/  BRA `(.L_x_57) ;  /* 0xfffffffc00e87947 */ /* 0x000fea000383ffff */
.L_x_53:
[----:B------:R-:W-:Y:S05]  /*3770*/  BRA.U UP4, `(.L_x_58) ;  /* 0x0000000d04987547 */ /* 0x000fea000b800000 */
[----:B------:R-:W1:Y:S01]  /*3780*/  S2UR UR7, SR_CgaCtaId ;  /* 0x00000000000779c3 */ /* 0x000e620000008800 */
[----:B------:R-:W-:Y:S01]  /*3790*/  UMOV UR4, 0x40 ;  /* 0x0000004000047882 */ /* 0x000fe20000000000 */
[----:B------:R-:W-:Y:S01]  /*37a0*/  NOP ;  /* 0x0000000000007918 */ /* 0x000fe20000000000 */
[----:B------:R-:W-:Y:S01]  /*37b0*/  UMOV UR6, 0x400 ;  /* 0x0000040000067882 */ /* 0x000fe20000000000 */
[----:B-1----:R-:W-:Y:S02]  /*37c0*/  ULEA UR5, UR7, UR4, 0x18 ;  /* 0x0000000407057291 */ /* 0x002fe4000f8ec0ff */
[----:B------:R-:W-:-:S07]  /*37d0*/  ULEA UR6, UR7, UR6, 0x18 ;  /* 0x0000000607067291 */ /* 0x000fce000f8ec0ff */
[----:B------:R-:W1:Y:S02]  /*37e0*/  LDS.U8 R0, [UR5+0x1c] ;  /* 0x00001c05ff007984 */ /* 0x000e640008000000 */
[----:B-1----:R-:W-:-:S13]  /*37f0*/  ISETP.NE.AND P0, PT, R0, RZ, PT ;  /* 0x000000ff0000720c */ /* 0x002fda0003f05270 */
[----:B------:R-:W-:Y:S05]  /*3800*/  @P0 BRA `(.L_x_59) ;  /* 0x0000000000580947 */ /* 0x000fea0003800000 */
[----:B------:R-:W-:-:S13]  /*3810*/  ELECT P0, URZ, PT ;  /* 0x0000000000ff782f */ /* 0x000fda0003800000 */
[----:B------:R-:W-:Y:S05]  /*3820*/  @!P0 BRA `(.L_x_60) ;  /* 0x0000000000608947 */ /* 0x000fea0003800000 */
[----:B------:R-:W-:Y:S01]  /*3830*/  UMOV UR4, 0x10 ;  /* 0x0000001000047882 */ /* 0x000fe20000000000 */
[----:B------:R-:W-:Y:S01]  /*3840*/  HFMA2 R0, -RZ, RZ, 0, 5.9604644775390625e-08 ;  /* 0x00000001ff007431 */ /* 0x000fe200000001ff */
[----:B------:R-:W-:-:S03]  /*3850*/  MOV R3, 0xffff ;  /* 0x0000ffff00037802 */ /* 0x000fc60000000f00 */
[----:B------:R-:W-:Y:S04]  /*3860*/  DEPBAR.LE SB1, 0x36 ;  /* 0x00009d800000791a */ /* 0x000fe80000000000 */
[----:B------:R-:W1:Y:S02]  /*3870*/  UTCATOMSWS.FIND_AND_SET.ALIGN UP0, UR4, UR4 ;  /* 0x00000004000475e3 */ /* 0x000e640008000800 */
[----:B-1----:R-:W-:Y:S01]  /*3880*/  MOV R4, UR4 ;  /* 0x0000000400047c02 */ /* 0x002fe20008000f00 */
[----:B------:R-:W-:Y:S06]  /*3890*/  BRA.U UP0, `(.L_x_61) ;  /* 0x0000000100187547 */ /* 0x000fec000b800000 */
.L_x_62:
[----:B------:R-:W-:Y:S05]  /*38a0*/  NANOSLEEP 0x64 ;  /* 0x000000640000795d */ /* 0x000fea0003800000 */
[----:B------:R-:W-:-:S05]  /*38b0*/  UMOV UR4, 0x10 ;  /* 0x0000001000047882 */ /* 0x000fca0000000000 */
[----:B------:R-:W-:Y:S04]  /*38c0*/  DEPBAR.LE SB1, 0x36 ;  /* 0x00009d800000791a */ /* 0x000fe80000000000 */
[----:B------:R-:W1:Y:S02]  /*38d0*/  UTCATOMSWS.FIND_AND_SET.ALIGN UP0, UR4, UR4 ;  /* 0x00000004000475e3 */ /* 0x000e640008000800 */
[----:B-1----:R-:W-:Y:S01]  /*38e0*/  MOV R4, UR4 ;  /* 0x0000000400047c02 */ /* 0x002fe20008000f00 */
[----:B------:R-:W-:Y:S05]  /*38f0*/  BRA.U !UP0, `(.L_x_62) ;  /* 0xfffffffd08e87547 */ /* 0x000fea000b83ffff */
.L_x_61:
[-C--:B------:R-:W-:Y:S02]  /*3900*/  SHF.L.U32 R3, R3, R4.reuse, RZ ;  /* 0x0000000403037219 */ /* 0x080fe400000006ff */
[----:B------:R-:W-:Y:S01]  /*3910*/  SHF.L.U32 R0, R0, R4, RZ ;  /* 0x0000000400007219 */ /* 0x000fe200000006ff */
[----:B------:R-:W-:Y:S02]  /*3920*/  IMAD.SHL.U32 R4, R4, 0x20, RZ ;  /* 0x0000002004047824 */ /* 0x000fe400078e00ff */
[----:B------:R1:W-:Y:S04]  /*3930*/  ATOMS.OR RZ, [UR5+0x14], R3 ;  /* 0x00001403ffff798c */ /* 0x0003e8000b000005 */
[----:B------:R1:W-:Y:S04]  /*3940*/  ATOMS.OR RZ, [UR5+0x18], R0 ;  /* 0x00001800ffff798c */ /* 0x0003e8000b000005 */
[----:B------:R1:W-:Y:S01]  /*3950*/  STS [UR6+0x150], R4 ;  /* 0x00015004ff007988 */ /* 0x0003e20008000806 */
[----:B------:R-:W-:Y:S05]  /*3960*/  BRA `(.L_x_60) ;  /* 0x0000000000107947 */ /* 0x000fea0003800000 */
.L_x_59:
[----:B------:R-:W-:Y:S02]  /*3970*/  MOV R0, 0xffffffff ;  /* 0xffffffff00007802 */ /* 0x000fe40000000f00 */
[----:B------:R-:W-:-:S03]  /*3980*/  MOV R4, 0x39b0 ;  /* 0x000039b000047802 */ /* 0x000fc60000000f00 */
[----:B------:R1:W-:Y:S04]  /*3990*/  STS [UR6+0x150], R0 ;  /* 0x00015000ff007988 */ /* 0x0003e80008000806 */
[----:B-1---5:R-:W-:Y:S05]  /*39a0*/  CALL.REL.NOINC `($__internal_1_$__cuda_sm10x_tcgen05_guardrail_trap_phase_invalid_during_alloc) ;  /* 0x0000005400847944 */ /* 0x022fea0003c00000 */
.L_x_60:
[----:B------:R-:W-:Y:S05]  /*39b0*/  WARPSYNC.ALL ;  /* 0x0000000000007948 */ /* 0x000fea0003800000 */
[----:B------:R-:W2:Y:S01]  /*39c0*/  S2UR UR4, SR_CgaCtaId ;  /* 0x00000000000479c3 */ /* 0x000ea20000008800 */
[----:B------:R-:W-:Y:S01]  /*39d0*/  UMOV UR20, 0x400 ;  /* 0x0000040000147882 */ /* 0x000fe20000000000 */
[----:B------:R-:W-:-:S06]  /*39e0*/  NOP ;  /* 0x0000000000007918 */ /* 0x000fcc0000000000 */
[----:B------:R-:W-:Y:S06]  /*39f0*/  BAR.ARV 0x6, 0xa0 ;  /* 0x0182800000007b1d */ /* 0x000fec0000002000 */
[----:B------:R-:W3:Y:S01]  /*3a00*/  LDCU.64 UR6, c[0x0][0x388] ;  /* 0x00007100ff0677ac */ /* 0x000ee20008000a00 */
[----:B------:R-:W-:Y:S01]  /*3a10*/  LOP3.LUT R2, R2, 0xffff, RZ, 0xc0, !PT ;  /* 0x0000ffff02027812 */ /* 0x000fe200078ec0ff */
[----:B------:R-:W-:Y:S01]  /*3a20*/  IMAD.MOV.U32 R9, RZ, RZ, 0x1 ;  /* 0x00000001ff097424 */ /* 0x000fe200078e00ff */
[----:B------:R-:W4:Y:S02]  /*3a30*/  LDCU.64 UR8, c[0x0][0x390] ;  /* 0x00007200ff0877ac */ /* 0x000f240008000a00 */
[----:B------:R-:W-:Y:S01]  /*3a40*/  R2UR UR21, R2 ;  /* 0x00000000021572ca */ /* 0x000fe200000e0000 */
[----:B------:R-:W-:-:S02]  /*3a50*/  IMAD.MOV.U32 R8, RZ, RZ, RZ ;  /* 0x000000ffff087224 */ /* 0x000fc400078e00ff */
[----:B-1----:R-:W-:Y:S01]  /*3a60*/  IMAD.MOV.U32 R3, RZ, RZ, RZ ;  /* 0x000000ffff037224 */ /* 0x002fe200078e00ff */
[----:B------:R-:W-:Y:S01]  /*3a70*/  UMOV UR24, URZ ;  /* 0x000000ff00187c82 */ /* 0x000fe20008000000 */
[----:B--2---:R-:W-:Y:S01]  /*3a80*/  ULEA UR20, UR4, UR20, 0x18 ;  /* 0x0000001404147291 */ /* 0x004fe2000f8ec0ff */
[----:B------:R-:W-:Y:S01]  /*3a90*/  UMOV UR19, URZ ;  /* 0x000000ff00137c82 */ /* 0x000fe20008000000 */
[----:B------:R-:W-:Y:S01]  /*3aa0*/  UMOV UR32, 0x0 ;  /* 0x0000000000207882 */ /* 0x000fe20000000000 */
[----:B------:R-:W-:Y:S01]  /*3ab0*/  UMOV UR33, 0x4110910 ;  /* 0x0411091000217882 */ /* 0x000fe20000000000 */
[----:B------:R-:W-:Y:S01]  /*3ac0*/  UMOV UR30, 0x0 ;  /* 0x00000000001e7882 */ /* 0x000fe20000000000 */
[----:B------:R-:W-:Y:S01]  /*3ad0*/  UMOV UR31, 0x4110910 ;  /* 0x04110910001f7882 */ /* 0x000fe20000000000 */
[----:B------:R-:W-:Y:S01]  /*3ae0*/  UMOV UR28, 0x0 ;  /* 0x00000000001c7882 */ /* 0x000fe20000000000 */
[----:B---3--:R-:W-:Y:S02]  /*3af0*/  UIADD3 UR4, UPT, UPT, UR6, 0x1f, URZ ;  /* 0x0000001f06047890 */ /* 0x008fe4000fffe0ff */
[----:B------:R-:W1:Y:S01]  /*3b00*/  LDS R0, [UR20+0x150] ;  /* 0x00015014ff007984 */ /* 0x000e620008000800 */
[----:B------:R-:W-:Y:S01]  /*3b10*/  UMOV UR29, 0x4110910 ;  /* 0x04110910001d7882 */ /* 0x000fe20000000000 */
[----:B------:R-:W-:Y:S01]  /*3b20*/  UMOV UR26, 0x0 ;  /* 0x00000000001a7882 */ /* 0x000fe20000000000 */
[----:B------:R-:W-:Y:S01]  /*3b30*/  USHF.R.S32.HI UR5, URZ, 0x1f, UR4 ;  /* 0x0000001fff057899 */ /* 0x000fe20008011404 */
[----:B------:R-:W-:-:S03]  /*3b40*/  UMOV UR27, 0x4110910 ;  /* 0x04110910001b7882 */ /* 0x000fc60000000000 */
[----:B------:R-:W-:Y:S02]  /*3b50*/  ULEA.HI UR4, UR5, UR4, URZ, 0x5 ;  /* 0x0000000405047291 */ /* 0x000fe4000f8f28ff */
[----:B------:R-:W-:Y:S02]  /*3b60*/  UIADD3 UR5, UPT, UPT, UR20, 0x6800, URZ ;  /* 0x0000680014057890 */ /* 0x000fe4000fffe0ff */
[----:B------:R-:W-:Y:S02]  /*3b70*/  USHF.R.S32.HI UR4, URZ, 0x5, UR4 ;  /* 0x00000005ff047899 */ /* 0x000fe40008011404 */
[----:B------:R-:W-:Y:S02]  /*3b80*/  USHF.R.U32.HI UR6, URZ, 0x4, UR5 ;  /* 0x00000004ff067899 */ /* 0x000fe40008011605 */
[----:B------:R-:W-:Y:S02]  /*3b90*/  UIMAD UR4, UR4, UR7, URZ ;  /* 0x00000007040472a4 */ /* 0x000fe4000f8e02ff */
[----:B------:R-:W-:-:S02]  /*3ba0*/  ULOP3.LUT UR6, UR6, 0x3fff, URZ, 0xc0, !UPT ;  /* 0x00003fff06067892 */ /* 0x000fc4000f8ec0ff */
[----:B----4-:R-:W-:Y:S02]  /*3bb0*/  UIMAD UR4, UR4, UR8, URZ ;  /* 0x00000008040472a4 */ /* 0x010fe4000f8e02ff */
[----:B------:R-:W-:Y:S02]  /*3bc0*/  ULOP3.LUT UR22, UR6, 0x10000, URZ, 0xfc, !UPT ;  /* 0x0001000006167892 */ /* 0x000fe4000f8efcff */
[----:B------:R-:W-:Y:S02]  /*3bd0*/  UIMAD UR9, UR4, UR9, URZ ;  /* 0x00000009040972a4 */ /* 0x000fe4000f8e02ff */
[----:B------:R-:W-:Y:S02]  /*3be0*/  UIADD3 UR4, UPT, UPT, UR20, 0x1e800, URZ ;  /* 0x0001e80014047890 */ /* 0x000fe4000fffe0ff */
[----:B------:R-:W-:Y:S02]  /*3bf0*/  UIADD3 UR35, UPT, UPT, UR9, -0x1, URZ ;  /* 0xffffffff09237890 */ /* 0x000fe4000fffe0ff */
[----:B------:R-:W-:-:S02]  /*3c00*/  USHF.R.U32.HI UR5, URZ, 0x4, UR4 ;  /* 0x00000004ff057899 */ /* 0x000fc40008011604 */
[----:B------:R-:W-:Y:S02]  /*3c10*/  UIADD3 UR4, UPT, UPT, UR20, 0x108, URZ ;  /* 0x0000010814047890 */ /* 0x000fe4000fffe0ff */
[----:B------:R-:W-:Y:S02]  /*3c20*/  ULOP3.LUT UR5, UR5, 0x3fff, URZ, 0xc0, !UPT ;  /* 0x00003fff05057892 */ /* 0x000fe4000f8ec0ff */
[----:B------:R-:W-:Y:S02]  /*3c30*/  UPRMT UR34, URZ, 0x654, UR4 ;  /* 0x00000654ff227896 */ /* 0x000fe40008000004 */
[----:B------:R-:W-:Y:S02]  /*3c40*/  ULOP3.LUT UR23, UR5, 0x1000000, URZ, 0xfc, !UPT ;  /* 0x0100000005177892 */ /* 0x000fe4000f8efcff */
[----:B------:R-:W-:Y:S01]  /*3c50*/  UISETP.GE.AND UP3, UPT, UR9, 0x1, UPT ;  /* 0x000000010900788c */ /* 0x000fe2000bf66270 */
[C---:B-1----:R-:W-:Y:S01]  /*3c60*/  VIADD R5, R0.reuse, 0x40 ;  /* 0x0000004000057836 */ /* 0x042fe20000000000 */
[----:B------:R-:W-:-:S04]  /*3c70*/  LOP3.LUT R4, R0, 0xffff, RZ, 0xc0, !PT ;  /* 0x0000ffff00047812 */ /* 0x000fc800078ec0ff */
[----:B------:R-:W-:-:S05]  /*3c80*/  LOP3.LUT R5, R5, 0xffff, RZ, 0xc0, !PT ;  /* 0x0000ffff05057812 */ /* 0x000fca00078ec0ff */
[----:B------:R1:W-:Y:S02]  /*3c90*/  STL.64 [R1], R4 ;  /* 0x0000000401007387 */ /* 0x0003e40000100a00 */
.L_x_69:
[----:B-1----:R-:W-:-:S04]  /*3ca0*/  SHF.L.U32 R5, R8, 0x1f, RZ ;  /* 0x0000001f08057819 */ /* 0x002fc800000006ff */
[----:B------:R-:W1:Y:S02]  /*3cb0*/  SYNCS.PHASECHK.TRANS64.TRYWAIT P0, [UR20+0x100], R5 ;  /* 0x00010005ff0075a7 */ /* 0x000e640008001114 */
[----:B-12-4-:R-:W-:Y:S05]  /*3cc0*/  @!P0 BRA `(.L_x_63) ;  /* 0x0000004c00548947 */ /* 0x016fea0003800000 */
.L_x_154:
[----:B-1----:R-:W1:Y:S01]  /*3cd0*/  LDS.128 R4, [UR20+0x140] ;  /* 0x00014014ff047984 */ /* 0x002e620008000c00 */
[----:B------:R-:W-:Y:S01]  /*3ce0*/  ULEA UR25, UR24, UR20, 0x3 ;  /* 0x0000001418197291 */ /* 0x000fe2000f8e18ff */
[----:B------:R-:W-:Y:S01]  /*3cf0*/  SHF.L.U32 R2, R9, 0x1f, RZ ;  /* 0x0000001f09027819 */ /* 0x000fe200000006ff */
[----:B------:R-:W-:Y:S01]  /*3d00*/  @!PT LDS RZ, [RZ] ;  /* 0x00000000fffff984 */ /* 0x000fe20000000800 */
[----:B------:R-:W-:Y:S01]  /*3d10*/  @!PT LDS RZ, [RZ] ;  /* 0x00000000fffff984 */ /* 0x000fe20000000800 */
[----:B------:R-:W-:Y:S01]  /*3d20*/  @!PT LDS RZ, [RZ] ;  /* 0x00000000fffff984 */ /* 0x000fe20000000800 */
[----:B------:R-:W-:Y:S01]  /*3d30*/  @!PT LDS RZ, [RZ] ;  /* 0x00000000fffff984 */ /* 0x000fe20000000800 */
[----:B------:R2:W-:Y:S06]  /*3d40*/  MEMBAR.ALL.CTA ;  /* 0x0000000000007992 */ /* 0x0005ec0000008000 */
[----:B--2---:R-:W2:Y:S02]  /*3d50*/  FENCE.VIEW.ASYNC.S ;  /* 0x00000000000073c6 */ /* 0x004ea40000000000 */
[----:B--2---:R-:W-:Y:S01]  /*3d60*/  SYNCS.ARRIVE.TRANS64.RED.A1T0 RZ, [UR34], RZ ;  /* 0x000000ffffff79a7 */ /* 0x004fe20008100422 */
[----:B------:R-:W2:Y:S01]  /*3d70*/  SYNCS.PHASECHK.TRANS64.TRYWAIT P0, [UR25+0x120], R2 ;  /* 0x00012002ff0075a7 */ /* 0x000ea20008001119 */
[----:B-1----:R-:W-:Y:S01]  /*3d80*/  LOP3.LUT P3, RZ, R6, 0x1, RZ, 0xc0, !PT ;  /* 0x0000000106ff7812 */ /* 0x002fe2000786c0ff */
[----:B--2---:R-:W-:-:S12]  /*3d90*/  @!P0 BRA `(.L_x_64) ;  /* 0x0000004c00388947 */ /* 0x004fd80003800000 */
.L_x_156:
[----:B------:R-:W-:Y:S05]  /*3da0*/  BRA.U !UP3, `(.L_x_65) ;  /* 0x000000010bfc7547 */ /* 0x000fea000b800000 */
[----:B-1----:R-:W-:Y:S01]  /*3db0*/  IMAD.U32 R2, RZ, RZ, UR24 ;  /* 0x00000018ff027e24 */ /* 0x002fe2000f8e00ff */
[----:B------:R-:W-:-:S04]  /*3dc0*/  ULEA UR4, UR19, UR20, 0x3 ;  /* 0x0000001413047291 */ /* 0x000fc8000f8e18ff */
[----:B------:R-:W-:Y:S02]  /*3dd0*/  LEA R4, R2, R1, 0x2 ;  /* 0x0000000102047211 */ /* 0x000fe400078e10ff */
[----:B------:R-:W-:Y:S01]  /*3de0*/  SHF.L.U32 R2, R3, 0x1f, RZ ;  /* 0x0000001f03027819 */ /* 0x000fe200000006ff */
[----:B------:R-:W-:-:S03]  /*3df0*/  UPLOP3.LUT UP2, UPT, UPT, UPT, UPT, 0x40, 0x4 ;  /* 0x000000000004789c */ /* 0x000fc60003f4e870 */
[----:B------:R-:W5:Y:S01]  /*3e00*/  LDL R4, [R4] ;  /* 0x0000000004047983 */ /* 0x000f620000100800 */
[----:B------:R1:W2:Y:S01]  /*3e10*/  SYNCS.PHASECHK.TRANS64.TRYWAIT P2, [UR4], R2 ;  /* 0x00000002ff0075a7 */ /* 0x0002a20008041104 */
[----:B------:R-:W-:Y:S01]  /*3e20*/  UMOV UR17, UR35 ;  /* 0x0000002300117c82 */ /* 0x000fe20008000000 */
[----:B------:R-:W-:-:S05]  /*3e30*/  UMOV UR4, UR19 ;  /* 0x0000001300047c82 */ /* 0x000fca0008000000 */
.L_x_68:
[----:B------:R-:W-:Y:S01]  /*3e40*/  ULEA UR18, UR4, UR20, 0x3 ;  /* 0x0000001404127291 */ /* 0x000fe2000f8e18ff */
[----:B--234-:R-:W-:Y:S11]  /*3e50*/  @P2 BRA `(.L_x_66) ;  /* 0x00000000000c2947 */ /* 0x01cff60003800000 */
[----:B------:R-:W-:Y:S04]  /*3e60*/  SHF.L.U32 R5, R3, 0x1f, RZ ;  /* 0x0000001f03057819 */ /* 0x000fe800000006ff */
[----:B------:R-:W2:Y:S02]  /*3e70*/  SYNCS.PHASECHK.TRANS64.TRYWAIT P0, [UR18], R5 ;  /* 0x00000005ff0075a7 */ /* 0x000ea40008001112 */
[----:B--2---:R-:W-:Y:S05]  /*3e80*/  @!P0 BRA `(.L_x_67) ;  /* 0x0000004c00148947 */ /* 0x004fea0003800000 */
.L_x_66:
[----:B------:R-:W-:Y:S01]  /*3e90*/  UISETP.NE.AND UP0, UPT, UR17, URZ, UPT ;  /* 0x000000ff1100728c */ /* 0x000fe2000bf05270 */
[----:B------:R-:W-:Y:S01]  /*3ea0*/  PLOP3.LUT P2, PT, PT, PT, PT, 0x80, 0x8 ;  /* 0x000000000008781c */ /* 0x000fe20003f4f070 */
[----:B------:R-:W-:Y:S01]  /*3eb0*/  UIADD3 UR5, UPT, UPT, UR4, 0x1, URZ ;  /* 0x0000000104057890 */ /* 0x000fe2000fffe0ff */
[----:B------:R-:W-:Y:S11]  /*3ec0*/  ELECT P1, URZ, PT ;  /* 0x0000000000ff782f */ /* 0x000ff60003820000 */
[----:B------:R-:W-:Y:S02]  /*3ed0*/  @!UPT UIADD3 URZ, UPT, UPT, URZ, URZ, URZ ;  /* 0x000000fffffff290 */ /* 0x000fe4000fffe0ff */
[C---:B-----5:R-:W-:Y:S01]  /*3ee0*/  @P1 R2UR.BROADCAST UR8, R4.reuse ;  /* 0x00000000040812ca */ /* 0x060fe200008e0000 */
[----:B------:R-:W-:Y:S01]  /*3ef0*/  UISETP.NE.AND UP1, UPT, UR5, 0xc, UPT ;  /* 0x0000000c0500788c */ /* 0x000fe2000bf25270 */
[----:B------:R-:W-:Y:S01]  /*3f00*/  PLOP3.LUT P0, PT, PT, PT, UP0, 0x80, 0x8 ;  /* 0x000000000008781c */ /* 0x000fe20003f0f008 */
[----:B------:R-:W-:Y:S02]  /*3f10*/  ULEA UR10, UR4, UR23, 0x9 ;  /* 0x00000017040a7291 */ /* 0x000fe4000f8e48ff */
[----:B------:R-:W-:Y:S02]  /*3f20*/  USEL UR6, URZ, 0x1, UP1 ;  /* 0x00000001ff067887 */ /* 0x000fe40008800000 */
[----:B------:R-:W-:Y:S02]  /*3f30*/  USEL UR19, UR5, URZ, UP1 ;  /* 0x000000ff05137287 */ /* 0x000fe40008800000 */
[----:B------:R-:W-:Y:S02]  /*3f40*/  ULEA UR14, UR4, UR22, 0x9 ;  /* 0x00000016040e7291 */ /* 0x000fe4000f8e48ff */
[----:B------:R-:W-:Y:S01]  /*3f50*/  @UP0 ULEA UR5, UR19, UR20, 0x3 ;  /* 0x0000001413050291 */ /* 0x000fe2000f8e18ff */
[----:B------:R-:W-:Y:S01]  /*3f60*/  LOP3.LUT R3, R3, UR6, RZ, 0x3c, !PT ;  /* 0x0000000603037c12 */ /* 0x000fe2000f8e3cff */
[----:B------:R-:W-:Y:S02]  /*3f70*/  UIADD3 UR6, UPT, UPT, UR10, 0x40, URZ ;  /* 0x000000400a067890 */ /* 0x000fe4000fffe0ff */
[----:B------:R-:W-:Y:S01]  /*3f80*/  UIADD3 UR4, UPT, UPT, UR14, 0x2, URZ ;  /* 0x000000020e047890 */ /* 0x000fe2000fffe0ff */
[----:B-1----:R-:W-:Y:S01]  /*3f90*/  @P0 SHF.L.U32 R2, R3, 0x1f, RZ ;  /* 0x0000001f03020819 */ /* 0x002fe200000006ff */
[----:B------:R-:W-:Y:S01]  /*3fa0*/  UIADD3 UR12, UPT, UPT, UR10, 0x80, URZ ;  /* 0x000000800a0c7890 */ /* 0x000fe2000fffe0ff */
[----:B------:R-:W-:Y:S02]  /*3fb0*/  UMOV UR11, 0x20004020 ;  /* 0x20004020000b7882 */ /* 0x000fe40000000000 */
[----:B------:R3:W4:Y:S01]  /*3fc0*/  @P0 SYNCS.PHASECHK.TRANS64.TRYWAIT P2, [UR5], R2 ;  /* 0x00000002ff0005a7 */ /* 0x0007220008041105 */
[----:B------:R-:W-:Y:S11]  /*3fd0*/  ELECT P0, URZ, PT ;  /* 0x0000000000ff782f */ /* 0x000ff60003800000 */
[----:B------:R-:W-:Y:S02]  /*3fe0*/  @!UPT UIADD3 URZ, UPT, UPT, URZ, URZ, URZ ;  /* 0x000000fffffff290 */ /* 0x000fe4000fffe0ff */
[C---:B------:R-:W-:Y:S02]  /*3ff0*/  @P0 R2UR.BROADCAST UR16, R4.reuse ;  /* 0x00000000041002ca */ /* 0x040fe400008e0000 */
[----:B------:R-:W-:Y:S01]  /*4000*/  ELECT P0, URZ, PT ;  /* 0x0000000000ff782f */ /* 0x000fe20003800000 */
[----:B------:R-:W-:Y:S01]  /*4010*/  UMOV UR15, 0x40004040 ;  /* 0x40004040000f7882 */ /* 0x000fe20000000000 */
[----:B------:R-:W-:Y:S01]  /*4020*/  UMOV UR7, 0x20004020 ;  /* 0x2000402000077882 */ /* 0x000fe20000000000 */
[----:B------:R1:W-:Y:S01]  /*4030*/  UTCHMMA gdesc[UR14], gdesc[UR10], tmem[UR8], tmem[UR32], idesc[UR33], UP2 ;  /* 0x00ff200a0e0075ea */ /* 0x0003e20009000008 */
[----:B------:R-:W-:Y:S01]  /*4040*/  UPLOP3.LUT UP2, UPT, UPT, UPT, UPT, 0x80, 0x8 ;  /* 0x000000000008789c */ /* 0x000fe20003f4f070 */
[----:B------:R-:W-:Y:S01]  /*4050*/  UMOV UR5, 0x40004040 ;  /* 0x4000404000057882 */ /* 0x000fe20000000000 */
[----:B------:R-:W-:Y:S01]  /*4060*/  UMOV UR13, 0x20004020 ;  /* 0x20004020000d7882 */ /* 0x000fe20000000000 */
[----:B------:R-:W-:Y:S04]  /*4070*/  UMOV UR9, 0x40004040 ;  /* 0x4000404000097882 */ /* 0x000fe80000000000 */
[----:B------:R2:W-:Y:S01]  /*4080*/  UTCHMMA gdesc[UR4], gdesc[UR6], tmem[UR16], tmem[UR30], idesc[UR31], UPT ;  /* 0x00ff1e06040075ea */ /* 0x0005e2000b800010 */
[----:B-1----:R-:W-:Y:S01]  /*4090*/  UIADD3 UR8, UPT, UPT, UR14, 0x4, URZ ;  /* 0x000000040e087890 */ /* 0x002fe2000fffe0ff */
[C---:B------:R-:W-:Y:S02]  /*40a0*/  @P0 R2UR.BROADCAST UR15, R4.reuse ;  /* 0x00000000040f02ca */ /* 0x040fe400008e0000 */
[----:B------:R-:W-:Y:S01]  /*40b0*/  ELECT P0, URZ, PT ;  /* 0x0000000000ff782f */ /* 0x000fe20003800000 */
[----:B------:R-:W-:Y:S02]  /*40c0*/  UIADD3 UR10, UPT, UPT, UR10, 0xc0, URZ ;  /* 0x000000c00a0a7890 */ /* 0x000fe4000fffe0ff */
[----:B--2---:R-:W-:Y:S10]  /*40d0*/  UIADD3 UR6, UPT, UPT, UR14, 0x6, URZ ;  /* 0x000000060e067890 */ /* 0x004ff4000fffe0ff */
[----:B------:R-:W-:Y:S01]  /*40e0*/  @P0 R2UR.BROADCAST UR14, R4 ;  /* 0x00000000040e02ca */ /* 0x000fe200008e0000 */
[----:B------:R-:W-:Y:S02]  /*40f0*/  UIADD3 UR5, UPT, UPT, UR18, 0x60, URZ ;  /* 0x0000006012057890 */ /* 0x000fe4000fffe0ff */
[----:B------:R-:W-:Y:S01]  /*4100*/  UIADD3 UR4, UPT, UPT, UR17, 0x1, URZ ;  /* 0x0000000111047890 */ /* 0x000fe2000fffe0ff */
[----:B------:R1:W-:Y:S01]  /*4110*/  UTCHMMA gdesc[UR8], gdesc[UR12], tmem[UR15], tmem[UR28], idesc[UR29], UPT ;  /* 0x00ff1c0c080075ea */ /* 0x0003e2000b80000f */
[----:B------:R-:W-:Y:S02]  /*4120*/  UMOV UR7, 0x40004040 ;  /* 0x4000404000077882 */ /* 0x000fe40000000000 */
[----:B------:R-:W-:Y:S03]  /*4130*/  UISETP.GT.U32.AND UP0, UPT, UR4, 0x1, UPT ;  /* 0x000000010400788c */ /* 0x000fe6000bf04070 */
[----:B------:R-:W-:Y:S03]  /*4140*/  UMOV UR4, UR19 ;  /* 0x0000001300047c82 */ /* 0x000fe60008000000 */
[----:B------:R3:W-:Y:S01]  /*4150*/  UTCHMMA gdesc[UR6], gdesc[UR10], tmem[UR14], tmem[UR26], idesc[UR27], UPT ;  /* 0x00ff1a0a060075ea */ /* 0x0007e2000b80000e */
[----:B------:R3:W-:Y:S01]  /*4160*/  UTCBAR.MULTICAST [UR5], URZ, UR21 ;  /* 0x000000ff050073e9 */ /* 0x0007e20008000815 */
[----:B-1----:R-:W-:Y:S07]  /*4170*/  UIADD3 UR8, UPT, UPT, UR17, -0x1, URZ ;  /* 0xffffffff11087890 */ /* 0x002fee000fffe0ff */
[----:B------:R-:W-:Y:S01]  /*4180*/  UMOV UR17, UR8 ;  /* 0x0000000800117c82 */ /* 0x000fe20008000000 */
[----:B------:R-:W-:Y:S05]  /*4190*/  BRA.U UP0, `(.L_x_68) ;  /* 0xfffffffd00287547 */ /* 0x000fea000b83ffff */
.L_x_65:
[----:B------:R-:W-:Y:S01]  /*41a0*/  UIADD3 UR4, UPT, UPT, UR24, 0x1, URZ ;  /* 0x0000000118047890 */ /* 0x000fe2000fffe0ff */
[----:B------:R-:W-:Y:S01]  /*41b0*/  LOP3.LUT R8, R8, 0x1, RZ, 0x3c, !PT ;  /* 0x0000000108087812 */ /* 0x000fe200078e3cff */
[----:B---3--:R-:W-:Y:S02]  /*41c0*/  UIADD3 UR5, UPT, UPT, UR25, 0x110, URZ ;  /* 0x0000011019057890 */ /* 0x008fe4000fffe0ff */
[----:B------:R-:W-:-:S04]  /*41d0*/  UISETP.NE.AND UP0, UPT, UR4, 0x2, UPT ;  /* 0x000000020400788c */ /* 0x000fc8000bf05270 */
[----:B------:R-:W-:Y:S02]  /*41e0*/  USEL UR6, URZ, 0x1, UP0 ;  /* 0x00000001ff067887 */ /* 0x000fe40008000000 */
[----:B------:R-:W-:Y:S01]  /*41f0*/  USEL UR24, UR4, URZ, UP0 ;  /* 0x000000ff04187287 */ /* 0x000fe20008000000 */
[----:B------:R2:W-:Y:S03]  /*4200*/  UTCBAR [UR5], URZ ;  /* 0x000000ff050073e9 */ /* 0x0005e600080000ff */
[----:B------:R-:W-:Y:S01]  /*4210*/  LOP3.LUT R9, R9, UR6, RZ, 0x3c, !PT ;  /* 0x0000000609097c12 */ /* 0x000fe2000f8e3cff */
[----:B------:R-:W-:Y:S07]  /*4220*/  @P3 BRA `(.L_x_69) ;  /* 0xfffffff8009c3947 */ /* 0x000fee000383ffff */
[----:B------:R-:W3:Y:S01]  /*4230*/  S2UR UR6, SR_CgaCtaId ;  /* 0x00000000000679c3 */ /* 0x000ee20000008800 */
[----:B------:R-:W-:Y:S01]  /*4240*/  ELECT P0, URZ, PT ;  /* 0x0000000000ff782f */ /* 0x000fe20003800000 */
[----:B-1----:R-:W-:Y:S01]  /*4250*/  IMAD.MOV.U32 R2, RZ, RZ, 0x1 ;  /* 0x00000001ff027424 */ /* 0x002fe200078e00ff */
[----:B------:R-:W-:Y:S01]  /*4260*/  UIADD3 UR20, UPT, UPT, UR20, 0x120, URZ ;  /* 0x0000012014147890 */ /* 0x000fe2000fffe0ff */
[----:B------:R-:W-:Y:S01]  /*4270*/  SHF.L.U32 R3, R9, 0x1f, RZ ;  /* 0x0000001f09037819 */ /* 0x000fe200000006ff */
[----:B------:R-:W-:-:S03]  /*4280*/  UMOV UR4, 0x40 ;  /* 0x0000004000047882 */ /* 0x000fc60000000000 */
[----:B------:R-:W-:Y:S01]  /*4290*/  UVIRTCOUNT.DEALLOC.SMPOOL 0x80 ;  /* 0x000000800000784c */ /* 0x000fe20000000000 */
[----:B---3--:R-:W-:Y:S02]  /*42a0*/  ULEA UR6, UR6, UR4, 0x18 ;  /* 0x0000000406067291 */ /* 0x008fe4000f8ec0ff */
[----:B------:R-:W-:-:S07]  /*42b0*/  ULEA UR4, UR24, UR20, 0x3 ;  /* 0x0000001418047291 */ /* 0x000fce000f8e18ff */
[----:B------:R1:W-:Y:S02]  /*42c0*/  @P0 STS.U8 [UR6+0x1c], R2 ;  /* 0x00001c02ff000988 */ /* 0x0003e40008000006 */
[----:B------:R-:W3:Y:S02]  /*42d0*/  SYNCS.PHASECHK.TRANS64.TRYWAIT P0, [UR4], R3 ;  /* 0x00000003ff0075a7 */ /* 0x000ee40008001104 */
[----:B-1-3--:R-:W-:Y:S05]  /*42e0*/  @!P0 BRA `(.L_x_70) ;  /* 0x0000004800148947 */ /* 0x00afea0003800000 */
.L_x_159:
[----:B------:R-:W-:-:S04]  /*42f0*/  UIADD3 UR4, UPT, UPT, UR24, 0x1, URZ ;  /* 0x0000000118047890 */ /* 0x000fc8000fffe0ff */
[----:B------:R-:W-:-:S04]  /*4300*/  UISETP.NE.AND UP0, UPT, UR4, 0x2, UPT ;  /* 0x000000020400788c */ /* 0x000fc8000bf05270 */
[----:B--2---:R-:W-:Y:S02]  /*4310*/  USEL UR5, URZ, 0x1, UP0 ;  /* 0x00000001ff057887 */ /* 0x004fe40008000000 */
[----:B------:R-:W-:-:S04]  /*4320*/  USEL UR4, UR4, URZ, UP0 ;  /* 0x000000ff04047287 */ /* 0x000fc80008000000 */
[----:B------:R-:W-:Y:S01]  /*4330*/  ULEA UR4, UR4, UR20, 0x3 ;  /* 0x0000001404047291 */ /* 0x000fe2000f8e18ff */
[----:B-1----:R-:W-:-:S04]  /*4340*/  LOP3.LUT R3, R9, UR5, RZ, 0x3c, !PT ;  /* 0x0000000509037c12 */ /* 0x002fc8000f8e3cff */
[----:B------:R-:W-:-:S04]  /*4350*/  SHF.L.U32 R3, R3, 0x1f, RZ ;  /* 0x0000001f03037819 */ /* 0x000fc800000006ff */
[----:B------:R-:W1:Y:S02]  /*4360*/  SYNCS.PHASECHK.TRANS64.TRYWAIT P0, [UR4], R3 ;  /* 0x00000003ff0075a7 */ /* 0x000e640008001104 */
[----:B-1----:R-:W-:Y:S05]  /*4370*/  @!P0 BRA `(.L_x_71) ;  /* 0x0000004800088947 */ /* 0x002fea0003800000 */
.L_x_161:
[----:B------:R-:W-:Y:S01]  /*4380*/  NOP ;  /* 0x0000000000007918 */ /* 0x000fe20000000000 */
[----:B-1----:R-:W1:Y:S01]  /*4390*/  LDS R2, [UR6+0x14] ;  /* 0x00001406ff027984 */ /* 0x002e620008000800 */
[----:B------:R-:W-:Y:S01]  /*43a0*/  LOP3.LUT R0, R0, 0xffff, RZ, 0xc0, !PT ;  /* 0x0000ffff00007812 */ /* 0x000fe200078ec0ff */
[----:B------:R-:W-:Y:S02]  /*43b0*/  IMAD.MOV.U32 R3, RZ, RZ, 0xffff ;  /* 0x0000ffffff037424 */ /* 0x000fe400078e00ff */
[----:B------:R-:W-:Y:S01]  /*43c0*/  IMAD.MOV.U32 R5, RZ, RZ, 0x1 ;  /* 0x00000001ff057424 */ /* 0x000fe200078e00ff */
[----:B------:R-:W-:-:S04]  /*43d0*/  SHF.R.U32.HI R0, RZ, 0x5, R0 ;  /* 0x00000005ff007819 */ /* 0x000fc80000011600 */
[-C--:B------:R-:W-:Y:S02]  /*43e0*/  SHF.L.U32 R3, R3, R0.reuse, RZ ;  /* 0x0000000003037219 */ /* 0x080fe400000006ff */
[----:B------:R-:W-:Y:S02]  /*43f0*/  SHF.L.U32 R5, R5, R0, RZ ;  /* 0x0000000005057219 */ /* 0x000fe400000006ff */
[----:B-1----:R-:W-:-:S04]  /*4400*/  LOP3.LUT R2, R2, R3, RZ, 0xc0, !PT ;  /* 0x0000000302027212 */ /* 0x002fc800078ec0ff */
[----:B------:R-:W-:-:S13]  /*4410*/  ISETP.NE.AND P0, PT, R2, R3, PT ;  /* 0x000000030200720c */ /* 0x000fda0003f05270 */
[----:B------:R-:W-:Y:S05]  /*4420*/  @P0 BRA `(.L_x_72) ;  /* 0x00000000005c0947 */ /* 0x000fea0003800000 */
[----:B------:R-:W1:Y:S02]  /*4430*/  LDS R0, [UR6+0x18] ;  /* 0x00001806ff007984 */ /* 0x000e640008000800 */
[----:B-1----:R-:W-:-:S04]  /*4440*/  LOP3.LUT R0, R0, R5, RZ, 0xc0, !PT ;  /* 0x0000000500007212 */ /* 0x002fc800078ec0ff */
[----:B------:R-:W-:-:S13]  /*4450*/  ISETP.NE.AND P0, PT, R0, R5, PT ;  /* 0x000000050000720c */ /* 0x000fda0003f05270 */
[----:B------:R-:W-:Y:S05]  /*4460*/  @P0 BRA `(.L_x_73) ;  /* 0x0000000000400947 */ /* 0x000fea0003800000 */
[----:B------:R-:W-:Y:S01]  /*4470*/  R2UR UR4, R3 ;  /* 0x00000000030472ca */ /* 0x000fe200000e0000 */
[----:B------:R-:W1:Y:S01]  /*4480*/  S2R R2, SR_LANEID ;  /* 0x0000000000027919 */ /* 0x000e620000000000 */
[----:B------:R-:W-:-:S04]  /*4490*/  LOP3.LUT R5, RZ, R5, RZ, 0x33, !PT ;  /* 0x00000005ff057212 */ /* 0x000fc800078e33ff */
[----:B------:R-:W2:Y:S07]  /*44a0*/  REDUX UR7, R5 ;  /* 0x00000000050773c4 */ /* 0x000eae0000000000 */
[----:B------:R-:W-:-:S03]  /*44b0*/  ULOP3.LUT UR5, URZ, UR4, URZ, 0x33, !UPT ;  /* 0x00000004ff057292 */ /* 0x000fc6000f8e33ff */
[----:B------:R-:W-:Y:S02]  /*44c0*/  VOTEU.ANY UR4, UPT, PT ;  /* 0x0000000000047886 */ /* 0x000fe400038e0100 */
[----:B------:R-:W-:Y:S01]  /*44d0*/  UFLO.U32 UR4, UR4 ;  /* 0x00000004000472bd */ /* 0x000fe200080e0000 */
[----:B------:R-:W-:-:S04]  /*44e0*/  IMAD.U32 R0, RZ, RZ, UR5 ;  /* 0x00000005ff007e24 */ /* 0x000fc8000f8e00ff */
[----:B------:R-:W3:Y:S02]  /*44f0*/  REDUX UR8, R0 ;  /* 0x00000000000873c4 */ /* 0x000ee40000000000 */
[----:B------:R1:W-:Y:S02]  /*4500*/  UTCATOMSWS.AND URZ, UR5 ;  /* 0x0000000500ff79e3 */ /* 0x0003e40008000000 */
[----:B-1----:R-:W-:Y:S01]  /*4510*/  ISETP.EQ.U32.AND P0, PT, R2, UR4, PT ;  /* 0x0000000402007c0c */ /* 0x002fe2000bf02070 */
[----:B--2---:R-:W-:Y:S02]  /*4520*/  IMAD.U32 R2, RZ, RZ, UR7 ;  /* 0x00000007ff027e24 */ /* 0x004fe4000f8e00ff */
[----:B---3--:R-:W-:-:S10]  /*4530*/  IMAD.U32 R3, RZ, RZ, UR8 ;  /* 0x00000008ff037e24 */ /* 0x008fd4000f8e00ff */
[----:B------:R1:W-:Y:S04]  /*4540*/  @P0 ATOMS.AND RZ, [UR6+0x14], R3 ;  /* 0x00001403ffff098c */ /* 0x0003e8000a800006 */
[----:B------:R1:W-:Y:S01]  /*4550*/  @P0 ATOMS.AND RZ, [UR6+0x18], R2 ;  /* 0x00001802ffff098c */ /* 0x0003e2000a800006 */
[----:B------:R-:W-:Y:S05]  /*4560*/  BRA `(.L_x_74) ;  /* 0x0000000000147947 */ /* 0x000fea0003800000 */
.L_x_73:
[----:B------:R-:W-:Y:S02]  /*4570*/  MOV R2, 0x4590 ;  /* 0x0000459000027802 */ /* 0x000fe40000000f00 */
[----:B----45:R-:W-:Y:S05]  /*4580*/  CALL.REL.NOINC `($__internal_0_$__cuda_sm10x_tcgen05_guardrail_trap_col_being_dealloced_not_returned_by_alloc) ;  /* 0x0000004800807944 */ /* 0x030fea0003c00000 */
[----:B------:R-:W-:Y:S05]  /*4590*/  BRA `(.L_x_74) ;  /* 0x0000000000087947 */ /* 0x000fea0003800000 */
.L_x_72:
[----:B------:R-:W-:Y:S02]  /*45a0*/  MOV R2, 0x45c0 ;  /* 0x000045c000027802 */ /* 0x000fe40000000f00 */
[----:B----45:R-:W-:Y:S05]  /*45b0*/  CALL.REL.NOINC `($__internal_2_$__cuda_sm10x_tcgen05_guardrail_trap_unallocated_columns_being_dealloced) ;  /* 0x00000048008c7944 */ /* 0x030fea0003c00000 */
.L_x_74:
[----:B------:R-:W-:Y:S01]  /*45c0*/  NOP ;  /* 0x0000000000007918 */ /* 0x000fe20000000000 */
[----:B------:R-:W-:Y:S05]  /*45d0*/  EXIT ;  /* 0x000000000000794d */ /* 0x000fea0003800000 */
.L_x_58:
[----:B------:R-:W-:-:S09]  /*45e0*/  UISETP.NE.OR UP0, UPT, UR18, 0x3, !UP3 ;  /* 0x000000031200788c */ /* 0x000fd2000df05670 */
[----:B------:R-:W-:Y:S05]  /*45f0*/  BRA.U UP0, `(.L_x_75) ;  /* 0x0000001100847547 */ /* 0x000fea000b800000 */
[----:B------:R-:W1:Y:S01]  /*4600*/  LDCU.64 UR4, c[0x0][0x988] ;  /* 0x00013100ff0477ac */ /* 0x000e620008000a00 */
[----:B------:R-:W2:Y:S01]  /*4610*/  S2UR UR6, SR_CgaCtaId ;  /* 0x00000000000679c3 */ /* 0x000ea20000008800 */
[----:B------:R-:W-:Y:S01]  /*4620*/  R2UR UR36, R56 ;  /* 0x00000000382472ca */ /* 0x000fe200000e0000 */
[----:B------:R-:W-:Y:S01]  /*4630*/  HFMA2 R8, -RZ, RZ, 0, 0 ;  /* 0x00000000ff087431 */ /* 0x000fe200000001ff */
[----:B------:R-:W3:Y:S01]  /*4640*/  LDCU UR30, c[0x0][0x370] ;  /* 0x00006e00ff1e77ac */ /* 0x000ee20008000800 */
[----:B------:R-:W-:Y:S01]  /*4650*/  R2UR UR31, R57 ;  /* 0x00000000391f72ca */ /* 0x000fe200000e0000 */
[----:B------:R-:W-:Y:S01]  /*4660*/  IMAD.MOV.U32 R10, RZ, RZ, 0x1 ;  /* 0x00000001ff0a7424 */ /* 0x000fe200078e00ff */
[----:B------:R-:W4:Y:S02]  /*4670*/  LDCU.128 UR32, c[0x0][0xc10] ;  /* 0x00018200ff2077ac */ /* 0x000f240008000c00 */
[----:B------:R-:W3:Y:S01]  /*4680*/  LDC.64 R12, c[0x0][0x348] ;  /* 0x0000d200ff0c7b82 */ /* 0x000ee20000000a00 */
[----:B------:R-:W-:Y:S01]  /*4690*/  IMAD.MOV.U32 R3, RZ, RZ, 0x2000 ;  /* 0x00002000ff037424 */ /* 0x000fe200078e00ff */
[----:B------:R-:W4:Y:S01]  /*46a0*/  LDCU UR27, c[0x0][0x374] ;  /* 0x00006e80ff1b77ac */ /* 0x000f220008000800 */
[----:B------:R-:W3:Y:S01]  /*46b0*/  LDCU.64 UR28, c[0x0][0x990] ;  /* 0x00013200ff1c77ac */ /* 0x000ee20008000a00 */
[----:B------:R-:W3:Y:S01]  /*46c0*/  LDCU UR17, c[0x0][0xc0c] ;  /* 0x00018180ff1177ac */ /* 0x000ee20008000800 */
[----:B-1----:R-:W-:Y:S01]  /*46d0*/  UISETP.NE.U32.AND UP0, UPT, UR4, URZ, UPT ;  /* 0x000000ff0400728c */ /* 0x002fe2000bf05070 */
[----:B------:R-:W1:Y:S01]  /*46e0*/  LDCU.128 UR40, c[0x0][0xa80] ;  /* 0x00015000ff2877ac */ /* 0x000e620008000c00 */
[----:B------:R-:W1:Y:S01]  /*46f0*/  LDCU UR50, c[0x0][0xc20] ;  /* 0x00018400ff3277ac */ /* 0x000e620008000800 */
[----:B------:R-:W1:Y:S01]  /*4700*/  LDCU UR4, c[0x0][0xc30] ;  /* 0x00018600ff0477ac */ /* 0x000e620008000800 */
[----:B------:R-:W1:Y:S01]  /*4710*/  LDCU.128 UR44, c[0x0][0xa90] ;  /* 0x00015200ff2c77ac */ /* 0x000e620008000c00 */
[----:B------:R-:W-:Y:S01]  /*4720*/  UMOV UR24, 0x400 ;  /* 0x0000040000187882 */ /* 0x000fe20000000000 */
[----:B----4-:R-:W-:-:S02]  /*4730*/  UIMAD.WIDE.U32 UR8, UR27, UR35, URZ ;  /* 0x000000231b0872a5 */ /* 0x010fc4000f8e00ff */
[----:B--2---:R-:W-:Y:S02]  /*4740*/  ULEA UR24, UR6, UR24, 0x18 ;  /* 0x0000001806187291 */ /* 0x004fe4000f8ec0ff */
[----:B---3--:R-:W-:Y:S02]  /*4750*/  UIMAD.WIDE.U32 UR6, UR30, UR32, URZ ;  /* 0x000000201e0672a5 */ /* 0x008fe4000f8e00ff */
[----:B------:R-:W-:Y:S02]  /*4760*/  USEL UR49, URZ, 0x1, UP5 ;  /* 0x00000001ff317887 */ /* 0x000fe4000a800000 */
[----:B------:R-:W-:Y:S02]  /*4770*/  UISETP.NE.AND.EX UP5, UPT, UR5, URZ, UPT, UP0 ;  /* 0x000000ff0500728c */ /* 0x000fe4000bfa5300 */
[----:B------:R-:W-:Y:S02]  /*4780*/  UISETP.NE.U32.AND UP6, UPT, UR28, URZ, UPT ;  /* 0x000000ff1c00728c */ /* 0x000fe4000bfc5070 */
[----:B------:R-:W-:-:S02]  /*4790*/  UIADD3 UR37, UPT, UPT, UR24, 0x108, URZ ;  /* 0x0000010818257890 */ /* 0x000fc4000fffe0ff */
[----:B------:R-:W-:Y:S02]  /*47a0*/  UISETP.NE.AND UP0, UPT, UR39, 0x1, UPT ;  /* 0x000000012700788c */ /* 0x000fe4000bf05270 */
[----:B------:R-:W-:Y:S02]  /*47b0*/  UISETP.GE.AND UP2, UPT, UR39, 0x1, UPT ;  /* 0x000000012700788c */ /* 0x000fe4000bf46270 */
[----:B------:R-:W-:Y:S01]  /*47c0*/  UISETP.NE.AND UP0, UPT, UR17, 0x1, UPT ;  /* 0x000000011100788c */ /* 0x000fe2000bf05270 */
[----:B------:R-:W-:Y:S01]  /*47d0*/  UMOV UR6, UR7 ;  /* 0x0000000700067c82 */ /* 0x000fe20008000000 */
[----:B------:R-:W-:Y:S01]  /*47e0*/  UMOV UR38, UR9 ;  /* 0x0000000900267c82 */ /* 0x000fe20008000000 */
[----:B------:R-:W-:Y:S02]  /*47f0*/  UISETP.NE.AND UP2, UPT, UR34, 0x1, UPT ;  /* 0x000000012200788c */ /* 0x000fe4000bf45270 */
[----:B-1----:R-:W-:Y:S01]  /*4800*/  UISETP.NE.AND UP0, UPT, UR40, 0x1, UPT ;  /* 0x000000012800788c */ /* 0x002fe2000bf05270 */
[----:B------:R-:W-:Y:S01]  /*4810*/  UMOV UR26, URZ ;  /* 0x000000ff001a7c82 */ /* 0x000fe20008000000 */
[----:B------:R-:W1:Y:S01]  /*4820*/  LDCU UR52, c[0x0][0xaa0] ;  /* 0x00015400ff3477ac */ /* 0x000e620008000800 */
[----:B------:R-:W-:Y:S01]  /*4830*/  UPLOP3.LUT UP4, UPT, UPT, UPT, UPT, 0x40, 0x4 ;  /* 0x000000000004789c */ /* 0x000fe20003f8e870 */
[----:B------:R-:W2:Y:S01]  /*4840*/  LDCU.64 UR18, c[0x0][0xc28] ;  /* 0x00018500ff1277ac */ /* 0x000ea20008000a00 */
[----:B------:R-:W-:-:S02]  /*4850*/  UISETP.NE.AND.EX UP6, UPT, UR29, URZ, UPT, UP6 ;  /* 0x000000ff1d00728c */ /* 0x000fc4000bfc5360 */
[----:B------:R-:W-:Y:S02]  /*4860*/  UPRMT UR37, URZ, 0x654, UR37 ;  /* 0x00000654ff257896 */ /* 0x000fe40008000025 */
[----:B------:R-:W-:Y:S02]  /*4870*/  USHF.R.U32.HI UR48, URZ, UR33, UR6 ;  /* 0x00000021ff307299 */ /* 0x000fe40008011606 */
[----:B------:R-:W-:Y:S02]  /*4880*/  USHF.R.U32.HI UR38, URZ, UR50, UR38 ;  /* 0x00000032ff267299 */ /* 0x000fe40008011626 */
[----:B------:R-:W-:Y:S02]  /*4890*/  UISETP.NE.AND UP3, UPT, UR4, 0x1, UPT ;  /* 0x000000010400788c */ /* 0x000fe4000bf65270 */
[----:B------:R-:W-:Y:S02]  /*48a0*/  UISETP.NE.AND UP2, UPT, UR43, 0x1, UPT ;  /* 0x000000012b00788c */ /* 0x000fe4000bf45270 */
[----:B------:R-:W-:-:S11]  /*48b0*/  UISETP.NE.AND UP0, UPT, UR46, 0x1, UPT ;  /* 0x000000012e00788c */ /* 0x000fd6000bf05270 */
.L_x_84:
[----:B------:R-:W-:Y:S04]  /*48c0*/  SHF.L.U32 R5, R8, 0x1f, RZ ;  /* 0x0000001f08057819 */ /* 0x000fe800000006ff */
[----:B---3--:R-:W3:Y:S02]  /*48d0*/  SYNCS.PHASECHK.TRANS64.TRYWAIT P0, [UR24+0x100], R5 ;  /* 0x00010005ff0075a7 */ /* 0x008ee40008001118 */
[----:B---3--:R-:W-:Y:S05]  /*48e0*/  @!P0 BRA `(.L_x_76) ;  /* 0x0000004000c48947 */ /* 0x008fea0003800000 */
.L_x_163:
[----:B---3--:R-:W3:Y:S01]  /*48f0*/  LDS.128 R4, [UR24+0x140] ;  /* 0x00014018ff047984 */ /* 0x008ee20008000c00 */
[----:B------:R-:W-:Y:S01]  /*4900*/  UISETP.GE.AND UP0, UPT, UR39, 0x1, UPT ;  /* 0x000000012700788c */ /* 0x000fe2000bf06270 */
[----:B------:R-:W-:Y:S01]  /*4910*/  @!PT LDS RZ, [RZ] ;  /* 0x00000000fffff984 */ /* 0x000fe20000000800 */
[----:B------:R-:W-:Y:S01]  /*4920*/  @!PT LDS RZ, [RZ] ;  /* 0x00000000fffff984 */ /* 0x000fe20000000800 */
[----:B------:R-:W-:Y:S01]  /*4930*/  @!PT LDS RZ, [RZ] ;  /* 0x00000000fffff984 */ /* 0x000fe20000000800 */
[----:B------:R-:W-:Y:S01]  /*4940*/  @!PT LDS RZ, [RZ] ;  /* 0x00000000fffff984 */ /* 0x000fe20000000800 */
[----:B------:R4:W-:Y:S06]  /*4950*/  MEMBAR.ALL.CTA ;  /* 0x0000000000007992 */ /* 0x0009ec0000008000 */
[----:B----4-:R-:W4:Y:S02]  /*4960*/  FENCE.VIEW.ASYNC.S ;  /* 0x00000000000073c6 */ /* 0x010f240000000000 */
[----:B----4-:R-:W-:Y:S01]  /*4970*/  SYNCS.ARRIVE.TRANS64.RED.A1T0 RZ, [UR37], RZ ;  /* 0x000000ffffff79a7 */ /* 0x010fe20008100425 */
[----:B---3--:R-:W-:Y:S11]  /*4980*/  LOP3.LUT P0, RZ, R6, 0x1, RZ, 0xc0, !PT ;  /* 0x0000000106ff7812 */ /* 0x008ff6000780c0ff */
[----:B------:R-:W-:Y:S02]  /*4990*/  @!UPT UIADD3 URZ, UPT, UPT, URZ, URZ, URZ ;  /* 0x000000fffffff290 */ /* 0x000fe4000fffe0ff */
[----:B------:R-:W-:Y:S01]  /*49a0*/  VOTEU.ANY UP2, P0 ;  /* 0x0000000000ff7886 */ /* 0x000fe20000040100 */
[----:B------:R-:W-:Y:S11]  /*49b0*/  PLOP3.LUT P0, PT, PT, PT, UP2, 0x80, 0x8 ;  /* 0x000000000008781c */ /* 0x000ff60003f0f028 */
[----:B------:R-:W-:Y:S02]  /*49c0*/  @!UPT UIADD3 URZ, UPT, UPT, URZ, URZ, URZ ;  /* 0x000000fffffff290 */ /* 0x000fe4000fffe0ff */
[----:B------:R-:W-:Y:S02]  /*49d0*/  @P0 MOV R2, R4 ;  /* 0x0000000400020202 */ /* 0x000fe40000000f00 */
[----:B------:R-:W-:Y:S02]  /*49e0*/  @P0 LOP3.LUT R0, R5, 0xffff, RZ, 0xc0, !PT ;  /* 0x0000ffff05000812 */ /* 0x000fe400078ec0ff */
[----:B------:R-:W-:Y:S02]  /*49f0*/  @P0 R2UR UR5, R2 ;  /* 0x00000000020502ca */ /* 0x000fe400000e0000 */
[----:B------:R-:W-:Y:S11]  /*4a00*/  @P0 R2UR UR4, R0 ;  /* 0x00000000000402ca */ /* 0x000ff600000e0000 */
[----:B------:R-:W-:Y:S02]  /*4a10*/  @UP2 UMOV UR16, UR5 ;  /* 0x0000000500102c82 */ /* 0x000fe40008000000 */
[----:B------:R-:W-:Y:S01]  /*4a20*/  @UP2 UMOV UR15, UR4 ;  /* 0x00000004000f2c82 */ /* 0x000fe20008000000 */
[----:B------:R-:W-:Y:S05]  /*4a30*/  BRA.U !UP0, `(.L_x_77) ;  /* 0x0000000108c07547 */ /* 0x000fea000b800000 */
[----:B------:R-:W-:Y:S02]  /*4a40*/  UIMAD.WIDE.U32 UR8, UR15, UR35, URZ ;  /* 0x000000230f0872a5 */ /* 0x000fe4000f8e00ff */
[----:B------:R-:W-:Y:S02]  /*4a50*/  UP2UR UR14, UPR, URZ, 0x4 ;  /* 0x00000004ff0e7883 */ /* 0x000fe40008000000 */
[----:B------:R-:W-:Y:S02]  /*4a60*/  UISETP.NE.AND UP2, UPT, UR34, 0x1, UPT ;  /* 0x000000012200788c */ /* 0x000fe4000bf45270 */
[----:B------:R-:W-:Y:S02]  /*4a70*/  UIMAD.WIDE.U32 UR10, UR16, UR32, URZ ;  /* 0x00000020100a72a5 */ /* 0x000fe4000f8e00ff */
[----:B------:R-:W-:Y:S02]  /*4a80*/  USEL UR4, UR27, UR38, !UP2 ;  /* 0x000000261b047287 */ /* 0x000fe4000d000000 */
[----:B------:R-:W-:Y:S02]  /*4a90*/  UISETP.NE.AND UP0, UPT, UR17, 0x1, UPT ;  /* 0x000000011100788c */ /* 0x000fe4000bf05270 */
[----:B------:R-:W-:Y:S02]  /*4aa0*/  UP2UR UR22, UPR, URZ, 0x2 ;  /* 0x00000002ff167883 */ /* 0x000fe40008000000 */
[----:B------:R-:W-:Y:S02]  /*4ab0*/  UISETP.NE.AND UP1, UPT, UR39, 0x1, UPT ;  /* 0x000000012700788c */ /* 0x000fe4000bf25270 */
[----:B--2---:R-:W-:Y:S02]  /*4ac0*/  UIMAD.WIDE.U32 UR12, UR4, UR18, URZ ;  /* 0x00000012040c72a5 */ /* 0x004fe4000f8e00ff */
[----:B------:R-:W-:Y:S01]  /*4ad0*/  USEL UR7, UR30, UR48, !UP0 ;  /* 0x000000301e077287 */ /* 0x000fe2000c000000 */
[----:B------:R-:W-:Y:S02]  /*4ae0*/  UMOV UR5, UR9 ;  /* 0x0000000900057c82 */ /* 0x000fe40008000000 */
[----:B------:R-:W-:Y:S02]  /*4af0*/  USHF.R.U32.HI UR6, URZ, UR50, UR5 ;  /* 0x00000032ff067299 */ /* 0x000fe40008011605 */
[----:B------:R-:W-:Y:S02]  /*4b00*/  UIMAD.WIDE.U32 UR20, UR7, UR18, URZ ;  /* 0x00000012071472a5 */ /* 0x000fe4000f8e00ff */
[----:B------:R-:W-:Y:S02]  /*4b10*/  USEL UR6, UR15, UR6, !UP2 ;  /* 0x000000060f067287 */ /* 0x000fe4000d000000 */
[----:B------:R-:W-:Y:S01]  /*4b20*/  UISETP.NE.AND UP2, UPT, UR14, URZ, UPT ;  /* 0x000000ff0e00728c */ /* 0x000fe2000bf45270 */
[----:B------:R-:W-:Y:S01]  /*4b30*/  UMOV UR5, UR11 ;  /* 0x0000000b00057c82 */ /* 0x000fe20008000000 */
[----:B------:R-:W-:Y:S02]  /*4b40*/  UIMAD.WIDE.U32 UR10, UR6, UR18, URZ ;  /* 0x00000012060a72a5 */ /* 0x000fe4000f8e00ff */
[----:B------:R-:W-:Y:S03]  /*4b50*/  USHF.R.U32.HI UR8, URZ, UR33, UR5 ;  /* 0x00000021ff087299 */ /* 0x000fe60008011605 */
[----:B------:R-:W-:Y:S02]  /*4b60*/  UMOV UR5, UR13 ;  /* 0x0000000d00057c82 */ /* 0x000fe40008000000 */
[----:B------:R-:W-:Y:S03]  /*4b70*/  @UP1 USHF.R.U32.HI UR4, URZ, UR19, UR5 ;  /* 0x00000013ff041299 */ /* 0x000fe60008011605 */
[----:B------:R-:W-:Y:S01]  /*4b80*/  UMOV UR5, UR21 ;  /* 0x0000001500057c82 */ /* 0x000fe20008000000 */
[----:B------:R-:W-:Y:S02]  /*4b90*/  UIMAD UR4, UR39, UR4, URZ ;  /* 0x00000004270472a4 */ /* 0x000fe4000f8e02ff */
[----:B------:R-:W-:Y:S02]  /*4ba0*/  @UP1 USHF.R.U32.HI UR7, URZ, UR19, UR5 ;  /* 0x00000013ff071299 */ /* 0x000fe40008011605 */
[----:B------:R-:W-:Y:S02]  /*4bb0*/  USEL UR5, UR16, UR8, !UP0 ;  /* 0x0000000810057287 */ /* 0x000fe4000c000000 */
[----:B------:R-:W-:Y:S02]  /*4bc0*/  UIMAD UR8, UR39, UR7, URZ ;  /* 0x00000007270872a4 */ /* 0x000fe4000f8e02ff */
[----:B------:R-:W-:Y:S03]  /*4bd0*/  UISETP.GE.AND UP0, UPT, UR6, UR4, UPT ;  /* 0x000000040600728c */ /* 0x000fe6000bf06270 */
[----:B------:R-:W-:Y:S01]  /*4be0*/  UMOV UR4, UR11 ;  /* 0x0000000b00047c82 */ /* 0x000fe20008000000 */
[----:B------:R-:W-:Y:S02]  /*4bf0*/  UISETP.GE.OR UP0, UPT, UR5, UR8, UP0 ;  /* 0x000000080500728c */ /* 0x000fe40008706670 */
[----:B------:R-:W-:Y:S02]  /*4c00*/  USHF.R.U32.HI UR4, URZ, UR19, UR4 ;  /* 0x00000013ff047299 */ /* 0x000fe40008011604 */
[----:B------:R-:W-:Y:S02]  /*4c10*/  UIMAD.WIDE.U32 UR8, UR5, UR18, URZ ;  /* 0x00000012050872a5 */ /* 0x000fe4000f8e00ff */
[----:B------:R-:W-:Y:S04]  /*4c20*/  USEL UR10, UR6, UR4, !UP1 ;  /* 0x00000004060a7287 */ /* 0x000fe8000c800000 */
[----:B------:R-:W-:Y:S01]  /*4c30*/  UIADD3 UR11, UPT, UPT, -UR10, URZ, URZ ;  /* 0x000000ff0a0b7290 */ /* 0x000fe2000fffe1ff */
[----:B------:R-:W-:Y:S02]  /*4c40*/  @!UP0 UMOV UR4, UR9 ;  /* 0x0000000900048c82 */ /* 0x000fe40008000000 */
[----:B------:R-:W-:Y:S02]  /*4c50*/  @!UP0 USHF.R.U32.HI UR4, URZ, UR19, UR4 ;  /* 0x00000013ff048299 */ /* 0x000fe40008011604 */
[----:B------:R-:W-:Y:S02]  /*4c60*/  UIMAD UR8, UR39, UR11, UR6 ;  /* 0x0000000b270872a4 */ /* 0x000fe4000f8e0206 */
[----:B------:R-:W-:Y:S02]  /*4c70*/  @!UP0 USEL UR4, UR5, UR4, !UP1 ;  /* 0x0000000405048287 */ /* 0x000fe4000c800000 */
[----:B------:R-:W-:Y:S02]  /*4c80*/  UISETP.NE.AND UP1, UPT, UR22, URZ, UPT ;  /* 0x000000ff1600728c */ /* 0x000fe4000bf25270 */
[----:B------:R-:W-:Y:S02]  /*4c90*/  @!UP0 UIMAD UR8, UR7, UR8, UR4 ;  /* 0x00000008070882a4 */ /* 0x000fe4000f8e0204 */
[----:B------:R-:W-:Y:S02]  /*4ca0*/  @!UP0 UIADD3 UR9, UPT, UPT, UR10, -UR4, URZ ;  /* 0x800000040a098290 */ /* 0x000fe4000fffe0ff */
[----:B------:R-:W-:Y:S02]  /*4cb0*/  UIADD3 UR4, UPT, UPT, -UR5, URZ, URZ ;  /* 0x000000ff05047290 */ /* 0x000fe4000fffe1ff */
[----:B------:R-:W-:Y:S02]  /*4cc0*/  UIADD3 UR7, UPT, UPT, -UR6, URZ, URZ ;  /* 0x000000ff06077290 */ /* 0x000fe4000fffe1ff */
[----:B------:R-:W-:Y:S02]  /*4cd0*/  @!UP0 UIMAD UR6, UR9, UR39, UR5 ;  /* 0x00000027090682a4 */ /* 0x000fe4000f8e0205 */
[----:B------:R-:W-:Y:S02]  /*4ce0*/  UIMAD UR16, UR17, UR4, UR16 ;  /* 0x00000004111072a4 */ /* 0x000fe4000f8e0210 */
[----:B------:R-:W-:Y:S01]  /*4cf0*/  UIMAD UR15, UR34, UR7, UR15 ;  /* 0x00000007220f72a4 */ /* 0x000fe2000f8e020f */
[----:B------:R-:W-:Y:S02]  /*4d00*/  @!UP0 UMOV UR5, UR8 ;  /* 0x0000000800058c82 */ /* 0x000fe40008000000 */
[----:B------:R-:W-:Y:S02]  /*4d10*/  UIMAD UR16, UR5, UR17, UR16 ;  /* 0x00000011051072a4 */ /* 0x000fe4000f8e0210 */
[----:B------:R-:W-:Y:S11]  /*4d20*/  UIMAD UR15, UR6, UR34, UR15 ;  /* 0x00000022060f72a4 */ /* 0x000ff6000f8e020f */
[----:B------:R-:W-:Y:S01]  /*4d30*/  @!UPT UIADD3 URZ, UPT, UPT, URZ, URZ, URZ ;  /* 0x000000fffffff290 */ /* 0x000fe2000fffe0ff */
.L_x_77:
[----:B------:R-:W3:Y:S01]  /*4d40*/  @!UP3 LDCU.128 UR8, c[0x0][0xc10] ;  /* 0x00018200ff08b7ac */ /* 0x000ee20008000c00 */
[----:B------:R-:W-:Y:S04]  /*4d50*/  ISETP.NE.U32.AND P1, PT, RZ, UR28, PT ;  /* 0x0000001cff007c0c */ /* 0x000fe8000bf25070 */
[----:B------:R-:W-:Y:S01]  /*4d60*/  ISETP.NE.AND.EX P1, PT, RZ, UR29, PT, P1 ;  /* 0x0000001dff007c0c */ /* 0x000fe2000bf25310 */
[----:B------:R-:W4:Y:S01]  /*4d70*/  @!UP3 LDCU UR5, c[0x0][0xc0c] ;  /* 0x00018180ff05b7ac */ /* 0x000f220008000800 */
[----:B------:R-:W-:Y:S02]  /*4d80*/  USHF.L.U32 UR25, UR23, 0x6, URZ ;  /* 0x0000000617197899 */ /* 0x000fe400080006ff */
[----:B---3--:R-:W-:Y:S07]  /*4d90*/  UIMAD.WIDE.U32 UR6, UR16, UR8, URZ ;  /* 0x00000008100672a5 */ /* 0x008fee000f8e00ff */
[----:B------:R-:W-:Y:S01]  /*4da0*/  @!UP3 UMOV UR4, UR7 ;  /* 0x000000070004bc82 */ /* 0x000fe20008000000 */
[----:B----4-:R-:W-:Y:S02]  /*4db0*/  @!UP3 UISETP.NE.AND UP0, UPT, UR5, 0x1, UPT ;  /* 0x000000010500b88c */ /* 0x010fe4000bf05270 */
[----:B------:R-:W-:Y:S02]  /*4dc0*/  @!UP3 USHF.R.U32.HI UR4, URZ, UR9, UR4 ;  /* 0x00000009ff04b299 */ /* 0x000fe40008011604 */
[----:B------:R-:W-:Y:S02]  /*4dd0*/  UIMAD.WIDE.U32 UR6, UR15, UR11, URZ ;  /* 0x0000000b0f0672a5 */ /* 0x000fe4000f8e00ff */
[----:B------:R-:W-:Y:S02]  /*4de0*/  @!UP3 USEL UR8, UR16, UR4, !UP0 ;  /* 0x000000041008b287 */ /* 0x000fe4000c000000 */
[----:B------:R-:W-:Y:S03]  /*4df0*/  @!UP3 UISETP.NE.AND UP0, UPT, UR10, 0x1, UPT ;  /* 0x000000010a00b88c */ /* 0x000fe6000bf05270 */
[----:B------:R-:W-:Y:S02]  /*4e00*/  @!UP3 UMOV UR6, UR7 ;  /* 0x000000070006bc82 */ /* 0x000fe40008000000 */
[----:B------:R-:W3:Y:S02]  /*4e10*/  @!UP3 LDCU UR4, c[0x0][0xc20] ;  /* 0x00018400ff04b7ac */ /* 0x000ee40008000800 */
[----:B---3--:R-:W-:Y:S04]  /*4e20*/  @!UP3 USHF.R.U32.HI UR6, URZ, UR4, UR6 ;  /* 0x00000004ff06b299 */ /* 0x008fe80008011606 */
[----:B------:R-:W-:Y:S04]  /*4e30*/  @!UP3 USEL UR6, UR15, UR6, !UP0 ;  /* 0x000000060f06b287 */ /* 0x000fe8000c000000 */
[----:B------:R-:W-:Y:S02]  /*4e40*/  @!UP3 UIADD3 UR4, UPT, UPT, -UR8, UR6, URZ ;  /* 0x000000060804b290 */ /* 0x000fe4000fffe1ff */
[----:B------:R-:W-:Y:S02]  /*4e50*/  @!UP3 UIADD3 UR6, UPT, UPT, UR8, -UR6, URZ ;  /* 0x800000060806b290 */ /* 0x000fe4000fffe0ff */
[----:B------:R-:W-:Y:S02]  /*4e60*/  @!UP3 UIMAD UR16, UR4, UR5, UR16 ;  /* 0x000000050410b2a4 */ /* 0x000fe4000f8e0210 */
[----:B------:R-:W-:Y:S01]  /*4e70*/  @!UP3 UIMAD UR15, UR6, UR10, UR15 ;  /* 0x0000000a060fb2a4 */ /* 0x000fe2000f8e020f */
[----:B------:R-:W-:Y:S11]  /*4e80*/  BRA.U UP4, `(.L_x_78) ;  /* 0x0000000104107547 */ /* 0x000ff6000b800000 */
[----:B------:R-:W-:Y:S04]  /*4e90*/  MOV R0, UR49 ;  /* 0x0000003100007c02 */ /* 0x000fe80008000f00 */
[----:B------:R-:W-:Y:S04]  /*4ea0*/  SHF.L.U32 R9, R0, 0x1f, RZ ;  /* 0x0000001f00097819 */ /* 0x000fe800000006ff */
[----:B------:R-:W3:Y:S02]  /*4eb0*/  SYNCS.PHASECHK.TRANS64.TRYWAIT P2, [UR24+0xf8], R9 ;  /* 0x0000f809ff0075a7 */ /* 0x000ee40008041118 */
[----:B---3--:R-:W-:Y:S05]  /*4ec0*/  @!P2 BRA `(.L_x_79) ;  /* 0x0000003c0064a947 */ /* 0x008fea0003800000 */
.L_x_78:
[----:B------:R-:W-:Y:S05]  /*4ed0*/  BRA.U !UP6, `(.L_x_80) ;  /* 0x000000010e387547 */ /* 0x000fea000b800000 */
[----:B------:R-:W-:Y:S01]  /*4ee0*/  UPLOP3.LUT UP1, UPT, UPT, UPT, UP5, 0x80, 0x8 ;  /* 0x000000000008789c */ /* 0x000fe20003f2f050 */
[----:B---3--:R-:W-:Y:S01]  /*4ef0*/  HFMA2 R0, -RZ, RZ, 0, 5.9604644775390625e-08 ;  /* 0x00000001ff007431 */ /* 0x008fe200000001ff */
[----:B------:R-:W3:Y:S01]  /*4f00*/  LDCU.64 UR8, c[0x0][0x358] ;  /* 0x00006b00ff0877ac */ /* 0x000ee20008000a00 */
[----:B------:R-:W-:Y:S03]  /*4f10*/  IMAD.MOV.U32 R62, RZ, RZ, 0x1 ;  /* 0x00000001ff3e7424 */ /* 0x000fe600078e00ff */
[----:B------:R-:W-:Y:S05]  /*4f20*/  PLOP3.LUT P2, PT, PT, PT, UP1, 0x80, 0x8 ;  /* 0x000000000008781c */ /* 0x000fea0003f4f018 */
[----:B------:R-:W4:Y:S01]  /*4f30*/  @UP1 LDCU.64 UR4, c[0x0][0x988] ;  /* 0x00013100ff0417ac */ /* 0x000f220008000a00 */
[----:B------:R-:W-:Y:S07]  /*4f40*/  @UP1 UIMAD UR6, UR54, UR28, URZ ;  /* 0x0000001c360612a4 */ /* 0x000fee000f8e02ff */
[----:B------:R-:W-:Y:S01]  /*4f50*/  @!P2 PRMT R62, R0, 0x7610, R62 ;  /* 0x00007610003ea816 */ /* 0x000fe2000000003e */
[----:B----4-:R-:W-:Y:S06]  /*4f60*/  @UP1 UIMAD.WIDE UR4, UR6, 0x4, UR4 ;  /* 0x00000004060418a5 */ /* 0x010fec000f8e0204 */
[----:B------:R-:W-:Y:S01]  /*4f70*/  IMAD.U32 R14, RZ, RZ, UR4 ;  /* 0x00000004ff0e7e24 */ /* 0x000fe2000f8e00ff */
[----:B------:R-:W-:Y:S04]  /*4f80*/  MOV R15, UR5 ;  /* 0x00000005000f7c02 */ /* 0x000fe80008000f00 */
[----:B------:R-:W4:Y:S01]  /*4f90*/  @!UP1 LDCU UR4, c[0x0][0x980] ;  /* 0x00013000ff0497ac */ /* 0x000f220008000800 */
[----:B---3-5:R3:W5:Y:S02]  /*4fa0*/  @P2 LDG.E R27, desc[UR8][R14.64] ;  /* 0x000000080e1b2981 */ /* 0x028764000c1e1900 */
[----:B---34-:R-:W-:Y:S07]  /*4fb0*/  @!P2 IMAD.U32 R27, RZ, RZ, UR4 ;  /* 0x00000004ff1bae24 */ /* 0x018fee000f8e00ff */
.L_x_80:
[----:B-----5:R-:W-:Y:S01]  /*4fc0*/  @!P1 FSETP.EQ.AND P3, PT, R27, RZ, PT ;  /* 0x000000ff1b00920b */ /* 0x020fe20003f62000 */
[----:B------:R-:W-:Y:S01]  /*4fd0*/  @!UPT UIADD3 URZ, UPT, UPT, URZ, URZ, URZ ;  /* 0x000000fffffff290 */ /* 0x000fe2000fffe0ff */
[----:B------:R-:W-:Y:S11]  /*4fe0*/  @!P1 BRA `(.L_x_81) ;  /* 0x0000000000149947 */ /* 0x000ff60003800000 */
[----:B------:R-:W-:Y:S02]  /*4ff0*/  LOP3.LUT P1, RZ, R62, 0xff, RZ, 0xc0, !PT ;  /* 0x000000ff3eff7812 */ /* 0x000fe4000782c0ff */
[----:B------:R-:W-:Y:S04]  /*5000*/  PLOP3.LUT P3, PT, PT, PT, UP1, 0x80, 0x8 ;  /* 0x000000000008781c */ /* 0x000fe80003f6f018 */
[----:B------:R-:W-:Y:S07]  /*5010*/  PLOP3.LUT P3, PT, P3, PT, PT, 0x8, 0x80 ;  /* 0x000000000080781c */ /* 0x000fee0001f6e170 */
[----:B------:R-:W-:Y:S11]  /*5020*/  @P1 FSETP.EQ.AND P3, PT, R27, RZ, PT ;  /* 0x000000ff1b00120b */ /* 0x000ff60003f62000 */
[----:B------:R-:W-:Y:S02]  /*5030*/  @!UPT UIADD3 URZ, UPT, UPT, URZ, URZ, URZ ;  /* 0x000000fffffff290 */ /* 0x000fe4000fffe0ff */
.L_x_81:
[----:B------:R-:W-:Y:S01]  /*5040*/  ULEA UR7, UR26, UR24, 0x3 ;  /* 0x000000181a077291 */ /* 0x000fe2000f8e18ff */
[----:B---3--:R-:W-:Y:S01]  /*5050*/  SHF.L.U32 R9, R10, 0x1f, RZ ;  /* 0x0000001f0a097819 */ /* 0x008fe200000006ff */
[----:B------:R-:W-:Y:S02]  /*5060*/  USHF.L.U32 UR11, UR51, 0x6, URZ ;  /* 0x00000006330b7899 */ /* 0x000fe400080006ff */
[----:B------:R-:W-:Y:S02]  /*5070*/  UISETP.NE.AND UP0, UPT, UR40, 0x1, UPT ;  /* 0x000000012800788c */ /* 0x000fe4000bf05270 */
[----:B------:R-:W-:Y:S01]  /*5080*/  UIMAD.WIDE.U32 UR4, UR11, UR41, URZ ;  /* 0x000000290b0472a5 */ /* 0x000fe2000f8e00ff */
[----:B------:R-:W-:Y:S02]  /*5090*/  ELECT P2, URZ, PT ;  /* 0x0000000000ff782f */ /* 0x000fe40003840000 */
[----:B------:R-:W3:Y:S02]  /*50a0*/  SYNCS.PHASECHK.TRANS64.TRYWAIT P1, [UR7+0xd8], R9 ;  /* 0x0000d809ff0075a7 */ /* 0x000ee40008021107 */
[----:B------:R-:W-:Y:S02]  /*50b0*/  PLOP3.LUT P2, PT, P3, P2, PT, 0xf2, 0x2f ;  /* 0x00000000002f781c */ /* 0x000fe40001f45e72 */
[----:B------:R-:W-:Y:S02]  /*50c0*/  UMOV UR4, UR5 ;  /* 0x0000000500047c82 */ /* 0x000fe40008000000 */
[----:B------:R-:W-:Y:S04]  /*50d0*/  USHF.R.U32.HI UR4, URZ, UR42, UR4 ;  /* 0x0000002aff047299 */ /* 0x000fe80008011604 */
[----:B------:R-:W-:Y:S02]  /*50e0*/  USEL UR12, UR11, UR4, !UP0 ;  /* 0x000000040b0c7287 */ /* 0x000fe4000c000000 */
[----:B------:R-:W-:Y:S02]  /*50f0*/  UISETP.NE.AND UP0, UPT, UR43, 0x1, UPT ;  /* 0x000000012b00788c */ /* 0x000fe4000bf05270 */
[----:B------:R-:W-:Y:S02]  /*5100*/  UIMAD.WIDE.U32 UR4, UR12, UR44, URZ ;  /* 0x0000002c0c0472a5 */ /* 0x000fe4000f8e00ff */
[----:B------:R-:W-:Y:S01]  /*5110*/  UIADD3 UR6, UPT, UPT, -UR12, URZ, URZ ;  /* 0x000000ff0c067290 */ /* 0x000fe2000fffe1ff */
[----:B------:R-:W-:Y:S03]  /*5120*/  @!P2 IMAD.MOV.U32 R0, RZ, 0x20, RZ ;  /* 0x00000020ff00a824 */ /* 0x000fe600078e00ff */
[----:B------:R-:W-:Y:S01]  /*5130*/  UIMAD UR11, UR40, UR6, UR11 ;  /* 0x00000006280b72a4 */ /* 0x000fe2000f8e020b */
[----:B------:R-:W-:Y:S01]  /*5140*/  @!P2 IMAD.MOV.U32 R0, RZ, 0x400, R0 ;  /* 0x00000400ff00a824 */ /* 0x000fe200078e0000 */
[----:B------:R-:W-:Y:S02]  /*5150*/  UMOV UR4, UR5 ;  /* 0x0000000500047c82 */ /* 0x000fe40008000000 */
[----:B------:R-:W-:Y:S04]  /*5160*/  USHF.R.U32.HI UR4, URZ, UR45, UR4 ;  /* 0x0000002dff047299 */ /* 0x000fe80008011604 */
[----:B------:R-:W-:Y:S02]  /*5170*/  USEL UR13, UR12, UR4, !UP0 ;  /* 0x000000040c0d7287 */ /* 0x000fe4000c000000 */
[----:B------:R-:W-:Y:S02]  /*5180*/  UISETP.NE.AND UP0, UPT, UR46, 0x1, UPT ;  /* 0x000000012e00788c */ /* 0x000fe4000bf05270 */
[----:B------:R-:W-:Y:S07]  /*5190*/  UIMAD.WIDE.U32 UR4, UR13, UR47, URZ ;  /* 0x0000002f0d0472a5 */ /* 0x000fee000f8e00ff */
[----:B------:R-:W-:Y:S02]  /*51a0*/  UMOV UR4, UR5 ;  /* 0x0000000500047c82 */ /* 0x000fe40008000000 */
[----:B-1----:R-:W-:Y:S04]  /*51b0*/  USHF.R.U32.HI UR4, URZ, UR52, UR4 ;  /* 0x00000034ff047299 */ /* 0x002fe80008011604 */
[----:B------:R-:W-:Y:S02]  /*51c0*/  USEL UR14, UR13, UR4, !UP0 ;  /* 0x000000040d0e7287 */ /* 0x000fe4000c000000 */
[----:B------:R-:W-:Y:S02]  /*51d0*/  UIADD3 UR4, UPT, UPT, -UR13, URZ, URZ ;  /* 0x000000ff0d047290 */ /* 0x000fe4000fffe1ff */
[----:B------:R-:W-:Y:S02]  /*51e0*/  UIADD3 UR5, UPT, UPT, -UR14, URZ, URZ ;  /* 0x000000ff0e057290 */ /* 0x000fe4000fffe1ff */
[----:B------:R-:W-:Y:S02]  /*51f0*/  UIMAD UR12, UR43, UR4, UR12 ;  /* 0x000000042b0c72a4 */ /* 0x000fe4000f8e020c */
[----:B------:R-:W-:Y:S01]  /*5200*/  UIMAD UR13, UR46, UR5, UR13 ;  /* 0x000000052e0d72a4 */ /* 0x000fe2000f8e020d */
[----:B---3--:R-:W-:Y:S11]  /*5210*/  @!P1 BRA `(.L_x_82) ;  /* 0x0000003800a89947 */ /* 0x008ff60003800000 */
.L_x_166:
[----:B------:R-:W3:Y:S01]  /*5220*/  S2UR UR51, SR_CgaCtaId ;  /* 0x00000000003379c3 */ /* 0x000ee20000008800 */
[----:B------:R-:W-:Y:S01]  /*5230*/  @!P2 R2UR UR4, R0 ;  /* 0x000000000004a2ca */ /* 0x000fe200000e0000 */
[----:B------:R-:W-:Y:S01]  /*5240*/  VOTEU.ALL UP0, P2 ;  /* 0x0000000000ff7886 */ /* 0x000fe20001000000 */
[----:B-1----:R-:W-:Y:S02]  /*5250*/  @!P2 IADD3 R2, P1, PT, R12, 0x680, RZ ;  /* 0x000006800c02a810 */ /* 0x002fe40007f3e0ff */
[----:B------:R-:W-:Y:S02]  /*5260*/  @P0 SHF.R.U32.HI R4, RZ, 0x10, R5 ;  /* 0x00000010ff040819 */ /* 0x000fe40000011605 */
[----:B------:R-:W-:Y:S01]  /*5270*/  @!P2 R2UR UR6, R2 ;  /* 0x000000000206a2ca */ /* 0x000fe200000e0000 */
[----:B------:R-:W-:Y:S01]  /*5280*/  @!P2 IMAD.X R0, RZ, RZ, R13, P1 ;  /* 0x000000ffff00a224 */ /* 0x000fe200008e060d */
[----:B------:R-:W-:Y:S01]  /*5290*/  @!UP0 ULEA UR5, UR26, UR24, 0xd ;  /* 0x000000181a058291 */ /* 0x000fe2000f8e68ff */
[----:B------:R-:W-:Y:S03]  /*52a0*/  @P0 R2UR UR54, R4 ;  /* 0x00000000043602ca */ /* 0x000fe600000e0000 */
[----:B------:R-:W-:Y:S02]  /*52b0*/  @!UP0 UIADD3 UR8, UPT, UPT, UR5, 0x400, URZ ;  /* 0x0000040005088890 */ /* 0x000fe4000fffe0ff */
[----:B------:R-:W-:Y:S01]  /*52c0*/  @!UP0 UPRMT UR22, UR4, 0x5410, URZ ;  /* 0x0000541004168896 */ /* 0x000fe200080000ff */
[----:B------:R-:W-:Y:S01]  /*52d0*/  @!P2 R2UR UR4, R0 ;  /* 0x000000000004a2ca */ /* 0x000fe200000e0000 */
[----:B------:R-:W-:Y:S01]  /*52e0*/  UIADD3 UR5, UPT, UPT, UR26, 0x1, URZ ;  /* 0x000000011a057890 */ /* 0x000fe2000fffe0ff */
[----:B------:R-:W-:Y:S02]  /*52f0*/  @!P2 IMAD.MOV.U32 R0, RZ, RZ, 0x2000 ;  /* 0x00002000ff00a424 */ /* 0x000fe400078e00ff */
[----:B------:R-:W-:Y:S01]  /*5300*/  IMAD.U32 R14, RZ, RZ, UR6 ;  /* 0x00000006ff0e7e24 */ /* 0x000fe2000f8e00ff */
[----:B------:R-:W-:Y:S04]  /*5310*/  UISETP.NE.AND UP0, UPT, UR5, 0x3, UPT ;  /* 0x000000030500788c */ /* 0x000fe8000bf05270 */
[----:B------:R-:W-:Y:S01]  /*5320*/  @!P2 R2UR UR20, R14 ;  /* 0x000000000e14a2ca */ /* 0x000fe200000e0000 */
[----:B------:R-:W-:Y:S02]  /*5330*/  USEL UR5, UR5, URZ, UP0 ;  /* 0x000000ff05057287 */ /* 0x000fe40008000000 */
[----:B------:R-:W-:Y:S01]  /*5340*/  USEL UR23, URZ, 0x1, UP0 ;  /* 0x00000001ff177887 */ /* 0x000fe20008000000 */
[----:B------:R-:W-:Y:S01]  /*5350*/  IMAD.U32 R15, RZ, RZ, UR4 ;  /* 0x00000004ff0f7e24 */ /* 0x000fe2000f8e00ff */
[----:B------:R-:W-:Y:S01]  /*5360*/  UIADD3 UR4, UPT, UPT, UR7, 0xc0, URZ ;  /* 0x000000c007047890 */ /* 0x000fe2000fffe0ff */
[----:B------:R-:W-:Y:S03]  /*5370*/  VOTEU.ALL UP0, P2 ;  /* 0x0000000000ff7886 */ /* 0x000fe60001000000 */
[----:B------:R-:W-:Y:S01]  /*5380*/  @!P2 R2UR UR21, R15 ;  /* 0x000000000f15a2ca */ /* 0x000fe200000e0000 */
[----:B---3--:R-:W-:Y:S01]  /*5390*/  UPRMT UR6, UR51, 0x654, UR4 ;  /* 0x0000065433067896 */ /* 0x008fe20008000004 */
[----:B------:R-:W-:Y:S01]  /*53a0*/  LOP3.LUT R10, R10, UR23, RZ, 0x3c, !PT ;  /* 0x000000170a0a7c12 */ /* 0x000fe2000f8e3cff */
[----:B------:R-:W-:Y:S01]  /*53b0*/  @!UP0 UMOV UR9, UR4 ;  /* 0x0000000400098c82 */ /* 0x000fe20008000000 */
[----:B------:R-:W-:Y:S01]  /*53c0*/  @!UP0 UMOV UR10, UR25 ;  /* 0x00000019000a8c82 */ /* 0x000fe20008000000 */
[----:B------:R-:W-:Y:S01]  /*53d0*/  ULEA UR4, UR5, UR24, 0x3 ;  /* 0x0000001805047291 */ /* 0x000fe2000f8e18ff */
[----:B------:R-:W-:Y:S07]  /*53e0*/  SHF.L.U32 R9, R10, 0x1f, RZ ;  /* 0x0000001f0a097819 */ /* 0x000fee00000006ff */
[----:B------:R1:W-:Y:S01]  /*53f0*/  @!UP0 UTMALDG.5D.IM2COL [UR8], [UR20], UR22 ;  /* 0x00000008140083b4 */ /* 0x0003e20008060016 */
[----:B------:R1:W-:Y:S01]  /*5400*/  @!P2 SYNCS.ARRIVE.TRANS64.RED.A0TR RZ, [UR7+0xc0], R0 ;  /* 0x0000c000ffffa9a7 */ /* 0x0003e20008300407 */
[----:B------:R-:W-:Y:S01]  /*5410*/  SYNCS.ARRIVE.TRANS64.RED.A1T0 RZ, [UR6], RZ ;  /* 0x000000ffffff79a7 */ /* 0x000fe20008100406 */
[----:B------:R-:W3:Y:S02]  /*5420*/  SYNCS.PHASECHK.TRANS64.TRYWAIT P1, [UR4+0xd8], R9 ;  /* 0x0000d809ff0075a7 */ /* 0x000ee40008021104 */
[----:B-1-3--:R-:W-:Y:S05]  /*5430*/  @!P1 BRA `(.L_x_83) ;  /* 0x0000003800389947 */ /* 0x00afea0003800000 */
.L_x_168:
[----:B------:R-:W3:Y:S01]  /*5440*/  S2UR UR22, SR_CgaCtaId ;  /* 0x00000000001679c3 */ /* 0x000ee20000008800 */
[----:B------:R-:W-:Y:S01]  /*5450*/  UIADD3 UR6, UPT, UPT, UR5, 0x1, URZ ;  /* 0x0000000105067890 */ /* 0x000fe2000fffe0ff */
[----:B-1----:R-:W-:Y:S01]  /*5460*/  @!P2 IMAD.MOV.U32 R0, RZ, 0x20, RZ ;  /* 0x00000020ff00a824 */ /* 0x002fe200078e00ff */
[----:B------:R-:W-:Y:S01]  /*5470*/  UIADD3 UR23, UPT, UPT, UR15, UR36, URZ ;  /* 0x000000240f177290 */ /* 0x000fe2000fffe0ff */
[----:B------:R-:W-:Y:S01]  /*5480*/  @!P2 IADD3 R2, P0, PT, R12, 0x680, RZ ;  /* 0x000006800c02a810 */ /* 0x000fe20007f1e0ff */
[----:B------:R-:W-:Y:S01]  /*5490*/  UISETP.NE.AND UP0, UPT, UR6, 0x3, UPT ;  /* 0x000000030600788c */ /* 0x000fe2000bf05270 */
[----:B------:R-:W-:Y:S01]  /*54a0*/  @!P2 IMAD.MOV.U32 R0, RZ, 0x400, R0 ;  /* 0x00000400ff00a824 */ /* 0x000fe200078e0000 */
[----:B------:R-:W-:Y:S01]  /*54b0*/  LOP3.LUT R8, R8, 0x1, RZ, 0x3c, !PT ;  /* 0x0000000108087812 */ /* 0x000fe200078e3cff */
[----:B------:R-:W-:Y:S02]  /*54c0*/  UIADD3 UR51, UPT, UPT, UR16, UR31, URZ ;  /* 0x0000001f10337290 */ /* 0x000fe4000fffe0ff */
[----:B------:R-:W-:Y:S01]  /*54d0*/  USEL UR26, UR6, URZ, UP0 ;  /* 0x000000ff061a7287 */ /* 0x000fe20008000000 */
[----:B------:R-:W-:Y:S01]  /*54e0*/  @!P2 R2UR UR6, R0 ;  /* 0x000000000006a2ca */ /* 0x000fe200000e0000 */
[----:B------:R-:W-:Y:S01]  /*54f0*/  USEL UR21, URZ, 0x1, UP0 ;  /* 0x00000001ff157887 */ /* 0x000fe20008000000 */
[----:B------:R-:W-:Y:S01]  /*5500*/  @!P2 IMAD.X R0, RZ, RZ, R13, P0 ;  /* 0x000000ffff00a224 */ /* 0x000fe200000e060d */
[----:B------:R-:W-:Y:S01]  /*5510*/  VOTEU.ALL UP0, P2 ;  /* 0x0000000000ff7886 */ /* 0x000fe20001000000 */
[----:B------:R-:W-:Y:S03]  /*5520*/  UPLOP3.LUT UP4, UPT, UPT, UPT, UPT, 0x80, 0x8 ;  /* 0x000000000008789c */ /* 0x000fe60003f8f070 */
[----:B------:R-:W-:Y:S01]  /*5530*/  LOP3.LUT R10, R10, UR21, RZ, 0x3c, !PT ;  /* 0x000000150a0a7c12 */ /* 0x000fe2000f8e3cff */
[----:B------:R-:W-:Y:S02]  /*5540*/  @!UP0 ULEA UR5, UR5, UR24, 0xd ;  /* 0x0000001805058291 */ /* 0x000fe4000f8e68ff */
[----:B------:R-:W-:Y:S02]  /*5550*/  @!UP0 UIADD3 UR10, UPT, UPT, UR25, 0x20, URZ ;  /* 0x00000020190a8890 */ /* 0x000fe4000fffe0ff */
[----:B------:R-:W-:Y:S02]  /*5560*/  @!UP0 UIADD3 UR8, UPT, UPT, UR5, 0x400, URZ ;  /* 0x0000040005088890 */ /* 0x000fe4000fffe0ff */
[----:B------:R-:W-:Y:S01]  /*5570*/  @!UP0 UPRMT UR20, UR6, 0x5410, URZ ;  /* 0x0000541006148896 */ /* 0x000fe200080000ff */
[----:B------:R-:W-:Y:S01]  /*5580*/  @!P2 R2UR UR6, R2 ;  /* 0x000000000206a2ca */ /* 0x000fe200000e0000 */
[----:B------:R-:W-:Y:S01]  /*5590*/  VOTEU.ALL UP0, P2 ;  /* 0x0000000000ff7886 */ /* 0x000fe20001000000 */
[----:B------:R-:W-:Y:S11]  /*55a0*/  @!P2 R2UR UR5, R0 ;  /* 0x000000000005a2ca */ /* 0x000ff600000e0000 */
[----:B------:R-:W-:Y:S02]  /*55b0*/  IMAD.U32 R4, RZ, RZ, UR6 ;  /* 0x00000006ff047e24 */ /* 0x000fe4000f8e00ff */
[----:B------:R-:W-:Y:S01]  /*55c0*/  IMAD.U32 R5, RZ, RZ, UR5 ;  /* 0x00000005ff057e24 */ /* 0x000fe2000f8e00ff */
[----:B------:R-:W-:Y:S02]  /*55d0*/  UIADD3 UR5, UPT, UPT, UR4, 0xc0, URZ ;  /* 0x000000c004057890 */ /* 0x000fe4000fffe0ff */
[----:B------:R-:W-:Y:S02]  /*55e0*/  @!P2 R2UR UR6, R4 ;  /* 0x000000000406a2ca */ /* 0x000fe400000e0000 */
[----:B------:R-:W-:Y:S03]  /*55f0*/  @!P2 R2UR UR7, R5 ;  /* 0x000000000507a2ca */ /* 0x000fe600000e0000 */
[----:B------:R-:W-:Y:S01]  /*5600*/  @!UP0 UMOV UR9, UR5 ;  /* 0x0000000500098c82 */ /* 0x000fe20008000000 */
[----:B---3--:R-:W-:Y:S09]  /*5610*/  UPRMT UR5, UR22, 0x654, UR5 ;  /* 0x0000065416057896 */ /* 0x008ff20008000005 */
[----:B------:R3:W-:Y:S01]  /*5620*/  @!UP0 UTMALDG.5D.IM2COL [UR8], [UR6], UR20 ;  /* 0x00000008060083b4 */ /* 0x0007e20008060014 */
[----:B------:R3:W-:Y:S01]  /*5630*/  @!P2 SYNCS.ARRIVE.TRANS64.RED.A0TR RZ, [UR4+0xc0], R3 ;  /* 0x0000c003ffffa9a7 */ /* 0x0007e20008300404 */
[----:B------:R-:W-:Y:S01]  /*5640*/  SYNCS.ARRIVE.TRANS64.RED.A1T0 RZ, [UR5], RZ ;  /* 0x000000ffffff79a7 */ /* 0x000fe20008100405 */
[----:B------:R-:W-:Y:S05]  /*5650*/  BRA.U UP2, `(.L_x_84) ;  /* 0xfffffff102987547 */ /* 0x000fea000b83ffff */
[----:B------:R-:W-:Y:S01]  /*5660*/  UIADD3 UR24, UPT, UPT, UR24, 0xd8, URZ ;  /* 0x000000d818187890 */ /* 0x000fe2000fffe0ff */
[----:B---3--:R-:W-:-:S03]  /*5670*/  SHF.L.U32 R3, R10, 0x1f, RZ ;  /* 0x0000001f0a037819 */ /* 0x008fc600000006ff */
[----:B------:R-:W-:-:S09]  /*5680*/  ULEA UR4, UR26, UR24, 0x3 ;  /* 0x000000181a047291 */ /* 0x000fd2000f8e18ff */
[----:B------:R-:W1:Y:S02]  /*5690*/  SYNCS.PHASECHK.TRANS64.TRYWAIT P0, [UR4], R3 ;  /* 0x00000003ff0075a7 */ /* 0x000e640008001104 */
[----:B-1----:R-:W-:Y:S05]  /*56a0*/  @!P0 BRA `(.L_x_85) ;  /* 0x0000003400b48947 */ /* 0x002fea0003800000 */
.L_x_170:
        /* <DEDUP_REMOVED lines=9> */
.L_x_172:
        /* <DEDUP_REMOVED lines=8> */
.L_x_87:
[----:B-1----:R1:W3:Y:S02]  /*57c0*/  SYNCS.PHASECHK.TRANS64.TRYWAIT P0, [R0+URZ], R3 ;  /* 0x00000003000075a7 */ /* 0x0022e400080011ff */
[----:B---3--:R-:W-:Y:S05]  /*57d0*/  @!P0 NANOSLEEP.SYNCS 0x989680 ;  /* 0x009896800000895d */ /* 0x008fea0003900000 */
[----:B------:R-:W3:Y:S02]  /*57e0*/  @!P0 SYNCS.PHASECHK.TRANS64 P0, [R0+URZ], R3 ;  /* 0x00000003000085a7 */ /* 0x000ee400080010ff */
[----:B--23--:R-:W-:Y:S05]  /*57f0*/  @P0 EXIT ;  /* 0x000000000000094d */ /* 0x00cfea0003800000 */
[----:B------:R-:W-:Y:S05]  /*5800*/  BRA `(.L_x_87) ;  /* 0xfffffffc00ec7947 */ /* 0x000fea000383ffff */
.L_x_75:
[----:B------:R-:W-:-:S06]  /*5810*/  UISETP.GE.AND UP0, UPT, UR18, 0x4, UPT ;  /* 0x000000041200788c */ /* 0x000fcc000bf06270 */
[----:B------:R-:W-:-:S13]  /*5820*/  PLOP3.LUT P0, PT, PT, PT, UP0, 0x80, 0x8 ;  /* 0x000000000008781c */ /* 0x000fda0003f0f008 */
[----:B------:R-:W-:Y:S05]  /*5830*/  @!P0 EXIT ;  /* 0x000000000000894d */ /* 0x000fea0003800000 */
[----:B------:R-:W1:Y:S08]  /*5840*/  S2UR UR4, SR_CgaCtaId ;  /* 0x00000000000479c3 */ /* 0x000e700000008800 */
[----:B------:R-:W-:Y:S01]  /*5850*/  BAR.SYNC.DEFER_BLOCKING 0x6, 0xa0 ;  /* 0x0182800000007b1d */ /* 0x000fe20000010000 */
[C---:B------:R-:W-:Y:S01]  /*5860*/  IMAD.SHL.U32 R4, R61.reuse, 0x20, RZ ;  /* 0x000000203d047824 */ /* 0x040fe200078e00ff */
[----:B------:R-:W-:Y:S01]  /*5870*/  SHF.R.U32.HI R7, RZ, 0x2, R61 ;  /* 0x00000002ff077819 */ /* 0x000fe2000001163d */
[C---:B------:R-:W-:Y:S01]  /*5880*/  IMAD.SHL.U32 R60, R61.reuse, 0x4, RZ ;  /* 0x000000043d3c7824 */ /* 0x040fe200078e00ff */
[C---:B------:R-:W-:Y:S01]  /*5890*/  R2P PR, R61.reuse, 0x6 ;  /* 0x000000063d007804 */ /* 0x040fe20000000000 */
[C---:B------:R-:W-:Y:S01]  /*58a0*/  IMAD.SHL.U32 R5, R61.reuse, 0x10, RZ ;  /* 0x000000103d057824 */ /* 0x040fe200078e00ff */
[----:B------:R-:W-:Y:S01]  /*58b0*/  UMOV UR49, 0x400 ;  /* 0x0000040000317882 */ /* 0x000fe20000000000 */
[C---:B------:R-:W-:Y:S01]  /*58c0*/  LOP3.LUT R3, R4.reuse, 0xe0, RZ, 0xc0, !PT ;  /* 0x000000e004037812 */ /* 0x040fe200078ec0ff */
[----:B------:R-:W2:Y:S01]  /*58d0*/  LDC.64 R54, c[0x0][0x9b0] ;  /* 0x00026c00ff367b82 */ /* 0x000ea20000000a00 */
[----:B------:R-:W-:Y:S01]  /*58e0*/  LOP3.LUT R4, R4, 0x100, RZ, 0xc0, !PT ;  /* 0x0000010004047812 */ /* 0x000fe200078ec0ff */
[----:B------:R-:W-:Y:S01]  /*58f0*/  IMAD.U32 R23, R61, 0x10000, RZ ;  /* 0x000100003d177824 */ /* 0x000fe200078e00ff */
[----:B------:R-:W-:Y:S01]  /*5900*/  LOP3.LUT R60, R3, 0x1c, R60, 0xf8, !PT ;  /* 0x0000001c033c7812 */ /* 0x000fe200078ef83c */
[----:B------:R-:W-:Y:S01]  /*5910*/  IMAD.MOV.U32 R72, RZ, RZ, 0x8 ;  /* 0x00000008ff487424 */ /* 0x000fe200078e00ff */
[----:B------:R-:W-:Y:S01]  /*5920*/  LOP3.LUT R5, R4, 0x600, R5, 0xf8, !PT ;  /* 0x0000060004057812 */ /* 0x000fe200078ef805 */
[----:B------:R-:W-:Y:S01]  /*5930*/  IMAD.MOV.U32 R71, RZ, RZ, 0x10 ;  /* 0x00000010ff477424 */ /* 0x000fe200078e00ff */
[----:B------:R-:W-:Y:S01]  /*5940*/  LOP3.LUT R60, R60, 0x4, R7, 0x78, !PT ;  /* 0x000000043c3c7812 */ /* 0x000fe200078e7807 */
[----:B------:R-:W3:Y:S01]  /*5950*/  LDC.64 R52, c[0x0][0x9a8] ;  /* 0x00026a00ff347b82 */ /* 0x000ee20000000a00 */
[----:B------:R-:W-:Y:S01]  /*5960*/  LOP3.LUT R61, R61, 0x60, RZ, 0xc0, !PT ;  /* 0x000000603d3d7812 */ /* 0x000fe200078ec0ff */
[----:B------:R-:W-:Y:S01]  /*5970*/  IMAD.MOV.U32 R22, RZ, RZ, RZ ;  /* 0x000000ffff167224 */ /* 0x000fe200078e00ff */
[----:B------:R-:W-:-:S02]  /*5980*/  LOP3.LUT R60, R5, R60, RZ, 0xfc, !PT ;  /* 0x0000003c053c7212 */ /* 0x000fc400078efcff */
[----:B------:R-:W-:Y:S02]  /*5990*/  CS2R R58, SRZ ;  /* 0x00000000003a7805 */ /* 0x000fe4000001ff00 */
[----:B------:R-:W-:Y:S01]  /*59a0*/  LOP3.LUT R23, R23, 0x600000, RZ, 0xc0, !PT ;  /* 0x0060000017177812 */ /* 0x000fe200078ec0ff */
[----:B------:R-:W4:Y:S01]  /*59b0*/  LDCU UR63, c[0x0][0x370] ;  /* 0x00006e00ff3f77ac */ /* 0x000f220008000800 */
[----:B------:R-:W-:Y:S02]  /*59c0*/  SEL R72, R72, 0xfffffff8, !P1 ;  /* 0xfffffff848487807 */ /* 0x000fe40004800000 */
[----:B------:R-:W-:Y:S01]  /*59d0*/  SEL R71, R71, 0xfffffff0, !P2 ;  /* 0xfffffff047477807 */ /* 0x000fe20005000000 */
[----:B-1----:R-:W-:Y:S01]  /*59e0*/  ULEA UR49, UR4, UR49, 0x18 ;  /* 0x0000003104317291 */ /* 0x002fe2000f8ec0ff */
[----:B------:R-:W1:Y:S01]  /*59f0*/  LDCU.64 UR4, c[0x0][0x990] ;  /* 0x00013200ff0477ac */ /* 0x000e620008000a00 */
[----:B------:R-:W2:Y:S07]  /*5a00*/  LDCU UR48, c[0x0][0xc0c] ;  /* 0x00018180ff3077ac */ /* 0x000eae0008000800 */
[----:B------:R-:W4:Y:S01]  /*5a10*/  LDS R2, [UR49+0x150] ;  /* 0x00015031ff027984 */ /* 0x000f220008000800 */
[----:B------:R-:W2:Y:S01]  /*5a20*/  LDCU UR38, c[0x0][0xc30] ;  /* 0x00018600ff2677ac */ /* 0x000ea20008000800 */
[----:B------:R-:W2:Y:S01]  /*5a30*/  LDCU.64 UR60, c[0x0][0x988] ;  /* 0x00013100ff3c77ac */ /* 0x000ea20008000a00 */
[----:B------:R-:W2:Y:S01]  /*5a40*/  LDCU.64 UR46, c[0x0][0xc28] ;  /* 0x00018500ff2e77ac */ /* 0x000ea20008000a00 */
[----:B-1----:R-:W-:-:S02]  /*5a50*/  IMAD.U32 R65, RZ, RZ, UR4 ;  /* 0x00000004ff417e24 */ /* 0x002fc4000f8e00ff */
[----:B------:R-:W-:Y:S01]  /*5a60*/  IMAD.U32 R64, RZ, RZ, UR5 ;  /* 0x00000005ff407e24 */ /* 0x000fe2000f8e00ff */
[----:B------:R-:W1:Y:S01]  /*5a70*/  LDCU.128 UR4, c[0x0][0xb80] ;  /* 0x00017000ff0477ac */ /* 0x000e620008000c00 */
[----:B------:R-:W2:Y:S01]  /*5a80*/  LDCU.128 UR56, c[0x0][0xc10] ;  /* 0x00018200ff3877ac */ /* 0x000ea20008000c00 */
[----:B------:R-:W2:Y:S01]  /*5a90*/  LDCU UR62, c[0x0][0x374] ;  /* 0x00006e80ff3e77ac */ /* 0x000ea20008000800 */
[----:B------:R-:W-:Y:S01]  /*5aa0*/  UMOV UR55, 0x1 ;  /* 0x0000000100377882 */ /* 0x000fe20000000000 */
[----:B------:R-:W-:Y:S01]  /*5ab0*/  UMOV UR50, URZ ;  /* 0x000000ff00327c82 */ /* 0x000fe20008000000 */
[----:B------:R-:W-:Y:S01]  /*5ac0*/  UMOV UR53, URZ ;  /* 0x000000ff00357c82 */ /* 0x000fe20008000000 */
[----:B------:R-:W-:Y:S01]  /*5ad0*/  UMOV UR52, URZ ;  /* 0x000000ff00347c82 */ /* 0x000fe20008000000 */
[----:B-1----:R-:W-:Y:S01]  /*5ae0*/  IMAD.U32 R69, RZ, RZ, UR4 ;  /* 0x00000004ff457e24 */ /* 0x002fe2000f8e00ff */
[----:B------:R-:W-:Y:S01]  /*5af0*/  UIADD3 UR4, UPT, UPT, UR49, 0x400, URZ ;  /* 0x0000040031047890 */ /* 0x000fe2000fffe0ff */
[----:B------:R-:W-:-:S02]  /*5b00*/  IMAD.U32 R68, RZ, RZ, UR5 ;  /* 0x00000005ff447e24 */ /* 0x000fc4000f8e00ff */
[----:B------:R-:W-:Y:S02]  /*5b10*/  IMAD.U32 R67, RZ, RZ, UR6 ;  /* 0x00000006ff437e24 */ /* 0x000fe4000f8e00ff */
[----:B------:R-:W-:Y:S02]  /*5b20*/  IMAD.U32 R66, RZ, RZ, UR7 ;  /* 0x00000007ff427e24 */ /* 0x000fe4000f8e00ff */
[C---:B----4-:R-:W-:Y:S01]  /*5b30*/  VIADD R3, R2.reuse, 0x40 ;  /* 0x0000004002037836 */ /* 0x050fe20000000000 */
[----:B------:R-:W-:Y:S01]  /*5b40*/  LOP3.LUT R2, R2, 0xffff, RZ, 0xc0, !PT ;  /* 0x0000ffff02027812 */ /* 0x000fe200078ec0ff */
[----:B------:R-:W-:-:S03]  /*5b50*/  IMAD.U32 R0, RZ, RZ, UR4 ;  /* 0x00000004ff007e24 */ /* 0x000fc6000f8e00ff */
[----:B------:R-:W-:-:S05]  /*5b60*/  LOP3.LUT R3, R3, 0xffff, RZ, 0xc0, !PT ;  /* 0x0000ffff03037812 */ /* 0x000fca00078ec0ff */
[----:B--23--:R1:W-:Y:S02]  /*5b70*/  STL.64 [R1], R2 ;  /* 0x0000000201007387 */ /* 0x00c3e40000100a00 */
.L_x_118:
[----:B-1----:R-:W-:Y:S04]  /*5b80*/  SHF.L.U32 R3, R58, 0x1f, RZ ;  /* 0x0000001f3a037819 */ /* 0x002fe800000006ff */
[----:B------:R-:W1:Y:S02]  /*5b90*/  SYNCS.PHASECHK.TRANS64.TRYWAIT P0, [UR49+0x100], R3 ;  /* 0x00010003ff0075a7 */ /* 0x000e640008001131 */
[----:B-1----:R-:W-:Y:S05]  /*5ba0*/  @!P0 BRA `(.L_x_88) ;  /* 0x0000003000a48947 */ /* 0x002fea0003800000 */
.L_x_174:
[----:B------:R-:W2:Y:S01]  /*5bb0*/  LDS.128 R4, [UR49+0x140] ;  /* 0x00014031ff047984 */ /* 0x000ea20008000c00 */
[----:B------:R-:W-:Y:S01]  /*5bc0*/  UIADD3 UR4, UPT, UPT, UR49, 0x108, URZ ;  /* 0x0000010831047890 */ /* 0x000fe2000fffe0ff */
[----:B------:R-:W-:Y:S01]  /*5bd0*/  IMAD R2, R22, 0x4, R1 ;  /* 0x0000000416027824 */ /* 0x000fe200078e0201 */
[----:B------:R-:W-:Y:S01]  /*5be0*/  UISETP.GE.AND UP0, UPT, UR39, 0x1, UPT ;  /* 0x000000012700788c */ /* 0x000fe2000bf06270 */
[----:B------:R-:W-:Y:S01]  /*5bf0*/  @!PT LDS RZ, [RZ] ;  /* 0x00000000fffff984 */ /* 0x000fe20000000800 */
[----:B------:R-:W-:Y:S01]  /*5c00*/  @!PT LDS RZ, [RZ] ;  /* 0x00000000fffff984 */ /* 0x000fe20000000800 */
[----:B------:R-:W-:Y:S01]  /*5c10*/  @!PT LDS RZ, [RZ] ;  /* 0x00000000fffff984 */ /* 0x000fe20000000800 */
[----:B------:R-:W-:Y:S01]  /*5c20*/  @!PT LDS RZ, [RZ] ;  /* 0x00000000fffff984 */ /* 0x000fe20000000800 */
[----:B------:R3:W-:Y:S06]  /*5c30*/  MEMBAR.ALL.CTA ;  /* 0x0000000000007992 */ /* 0x0007ec0000008000 */
[----:B---3--:R-:W3:Y:S01]  /*5c40*/  FENCE.VIEW.ASYNC.S ;  /* 0x00000000000073c6 */ /* 0x008ee20000000000 */
[----:B------:R-:W-:Y:S09]  /*5c50*/  UPRMT UR4, URZ, 0x654, UR4 ;  /* 0x00000654ff047896 */ /* 0x000ff20008000004 */
[----:B---3--:R-:W-:Y:S01]  /*5c60*/  SYNCS.ARRIVE.TRANS64.RED.A1T0 RZ, [UR4], RZ ;  /* 0x000000ffffff79a7 */ /* 0x008fe20008100404 */
[----:B------:R-:W5:Y:S01]  /*5c70*/  LDL R2, [R2] ;  /* 0x0000000002027983 */ /* 0x000f620000100800 */
[----:B--2---:R-:W-:Y:S11]  /*5c80*/  LOP3.LUT P0, RZ, R6, 0x1, RZ, 0xc0, !PT ;  /* 0x0000000106ff7812 */ /* 0x004ff6000780c0ff */
[----:B------:R-:W-:Y:S02]  /*5c90*/  @!UPT UIADD3 URZ, UPT, UPT, URZ, URZ, URZ ;  /* 0x000000fffffff290 */ /* 0x000fe4000fffe0ff */
[----:B------:R-:W-:Y:S01]  /*5ca0*/  VOTEU.ANY UP1, P0 ;  /* 0x0000000000ff7886 */ /* 0x000fe20000020100 */
[----:B------:R-:W-:Y:S01]  /*5cb0*/  PLOP3.LUT P0, PT, PT, PT, UP1, 0x80, 0x8 ;  /* 0x000000000008781c */ /* 0x000fe20003f0f018 */
[----:B------:R-:W-:Y:S06]  /*5cc0*/  UP2UR UR4, UPR, URZ, 0x2 ;  /* 0x00000002ff047883 */ /* 0x000fec0008000000 */
[----:B------:R-:W-:Y:S06]  /*5cd0*/  IMAD.U32 R79, RZ, RZ, UR4 ;  /* 0x00000004ff4f7e24 */ /* 0x000fec000f8e00ff */
[----:B-1----:R-:W-:Y:S02]  /*5ce0*/  @P0 MOV R3, R4 ;  /* 0x0000000400030202 */ /* 0x002fe40000000f00 */
[----:B------:R-:W-:Y:S02]  /*5cf0*/  @P0 LOP3.LUT R0, R5, 0xffff, RZ, 0xc0, !PT ;  /* 0x0000ffff05000812 */ /* 0x000fe400078ec0ff */
[----:B------:R-:W-:Y:S02]  /*5d00*/  @P0 R2UR UR5, R3 ;  /* 0x00000000030502ca */ /* 0x000fe400000e0000 */
[----:B------:R-:W-:Y:S11]  /*5d10*/  @P0 R2UR UR4, R0 ;  /* 0x00000000000402ca */ /* 0x000ff600000e0000 */
[----:B------:R-:W-:Y:S02]  /*5d20*/  @UP1 UMOV UR37, UR5 ;  /* 0x0000000500251c82 */ /* 0x000fe40008000000 */
[----:B------:R-:W-:Y:S01]  /*5d30*/  @UP1 UMOV UR36, UR4 ;  /* 0x0000000400241c82 */ /* 0x000fe20008000000 */
[----:B------:R-:W-:Y:S05]  /*5d40*/  BRA.U !UP0, `(.L_x_89) ;  /* 0x0000000108cc7547 */ /* 0x000fea000b800000 */
[----:B------:R-:W1:Y:S01]  /*5d50*/  LDCU UR9, c[0x0][0xc20] ;  /* 0x00018400ff0977ac */ /* 0x000e620008000800 */
[----:B------:R-:W-:Y:S02]  /*5d60*/  UIMAD.WIDE.U32 UR4, UR62, UR59, URZ ;  /* 0x0000003b3e0472a5 */ /* 0x000fe4000f8e00ff */
[----:B------:R-:W-:Y:S02]  /*5d70*/  UIMAD.WIDE.U32 UR6, UR63, UR56, URZ ;  /* 0x000000383f0672a5 */ /* 0x000fe4000f8e00ff */
[----:B------:R-:W-:Y:S02]  /*5d80*/  UIMAD.WIDE.U32 UR10, UR36, UR59, URZ ;  /* 0x0000003b240a72a5 */ /* 0x000fe4000f8e00ff */
[----:B------:R-:W-:Y:S02]  /*5d90*/  UISETP.NE.AND UP0, UPT, UR58, 0x1, UPT ;  /* 0x000000013a00788c */ /* 0x000fe4000bf05270 */
[----:B------:R-:W-:Y:S02]  /*5da0*/  UISETP.NE.AND UP1, UPT, UR48, 0x1, UPT ;  /* 0x000000013000788c */ /* 0x000fe4000bf25270 */
[----:B------:R-:W-:Y:S02]  /*5db0*/  UISETP.NE.AND UP2, UPT, UR39, 0x1, UPT ;  /* 0x000000012700788c */ /* 0x000fe4000bf45270 */
[----:B------:R-:W-:Y:S01]  /*5dc0*/  UIMAD.WIDE.U32 UR12, UR37, UR56, URZ ;  /* 0x00000038250c72a5 */ /* 0x000fe2000f8e00ff */
[----:B------:R-:W-:Y:S01]  /*5dd0*/  UMOV UR4, UR5 ;  /* 0x0000000500047c82 */ /* 0x000fe20008000000 */
[----:B------:R-:W-:Y:S01]  /*5de0*/  UMOV UR6, UR11 ;  /* 0x0000000b00067c82 */ /* 0x000fe20008000000 */
[----:B-1----:R-:W-:Y:S03]  /*5df0*/  USHF.R.U32.HI UR8, URZ, UR9, UR4 ;  /* 0x00000009ff087299 */ /* 0x002fe60008011604 */
[----:B------:R-:W-:Y:S02]  /*5e00*/  UMOV UR4, UR7 ;  /* 0x0000000700047c82 */ /* 0x000fe40008000000 */
[----:B------:R-:W-:Y:S02]  /*5e10*/  USHF.R.U32.HI UR5, URZ, UR57, UR4 ;  /* 0x00000039ff057299 */ /* 0x000fe40008011604 */
[----:B------:R-:W-:Y:S02]  /*5e20*/  USEL UR4, UR62, UR8, !UP0 ;  /* 0x000000083e047287 */ /* 0x000fe4000c000000 */
[----:B------:R-:W-:Y:S02]  /*5e30*/  USHF.R.U32.HI UR8, URZ, UR9, UR6 ;  /* 0x00000009ff087299 */ /* 0x000fe40008011606 */
[----:B------:R-:W-:Y:S02]  /*5e40*/  UIMAD.WIDE.U32 UR6, UR4, UR46, URZ ;  /* 0x0000002e040672a5 */ /* 0x000fe4000f8e00ff */
[----:B------:R-:W-:Y:S02]  /*5e50*/  USEL UR9, UR63, UR5, !UP1 ;  /* 0x000000053f097287 */ /* 0x000fe4000c800000 */
[----:B------:R-:W-:Y:S02]  /*5e60*/  USEL UR8, UR36, UR8, !UP0 ;  /* 0x0000000824087287 */ /* 0x000fe4000c000000 */
[----:B------:R-:W-:Y:S01]  /*5e70*/  UIMAD.WIDE.U32 UR10, UR9, UR46, URZ ;  /* 0x0000002e090a72a5 */ /* 0x000fe2000f8e00ff */
[----:B------:R-:W-:Y:S01]  /*5e80*/  UMOV UR6, UR7 ;  /* 0x0000000700067c82 */ /* 0x000fe20008000000 */
[----:B------:R-:W-:Y:S01]  /*5e90*/  UMOV UR5, UR13 ;  /* 0x0000000d00057c82 */ /* 0x000fe20008000000 */
[----:B------:R-:W-:Y:S02]  /*5ea0*/  @UP2 USHF.R.U32.HI UR4, URZ, UR47, UR6 ;  /* 0x0000002fff042299 */ /* 0x000fe40008011606 */
[----:B------:R-:W-:Y:S02]  /*5eb0*/  USHF.R.U32.HI UR5, URZ, UR57, UR5 ;  /* 0x00000039ff057299 */ /* 0x000fe40008011605 */
[----:B------:R-:W-:Y:S02]  /*5ec0*/  UIMAD UR4, UR39, UR4, URZ ;  /* 0x00000004270472a4 */ /* 0x000fe4000f8e02ff */
[----:B------:R-:W-:Y:S02]  /*5ed0*/  USEL UR5, UR37, UR5, !UP1 ;  /* 0x0000000525057287 */ /* 0x000fe4000c800000 */
[----:B------:R-:W-:Y:S01]  /*5ee0*/  UISETP.GE.AND UP0, UPT, UR8, UR4, UPT ;  /* 0x000000040800728c */ /* 0x000fe2000bf06270 */
[----:B------:R-:W-:Y:S01]  /*5ef0*/  UMOV UR6, UR11 ;  /* 0x0000000b00067c82 */ /* 0x000fe20008000000 */
[----:B------:R-:W-:Y:S02]  /*5f00*/  UIMAD.WIDE.U32 UR10, UR8, UR46, URZ ;  /* 0x0000002e080a72a5 */ /* 0x000fe4000f8e00ff */
[----:B------:R-:W-:Y:S04]  /*5f10*/  @UP2 USHF.R.U32.HI UR9, URZ, UR47, UR6 ;  /* 0x0000002fff092299 */ /* 0x000fe80008011606 */
[----:B------:R-:W-:Y:S01]  /*5f20*/  UIMAD UR6, UR39, UR9, URZ ;  /* 0x00000009270672a4 */ /* 0x000fe2000f8e02ff */
[----:B------:R-:W-:Y:S03]  /*5f30*/  UMOV UR4, UR11 ;  /* 0x0000000b00047c82 */ /* 0x000fe60008000000 */
[----:B------:R-:W-:Y:S02]  /*5f40*/  UISETP.GE.OR UP0, UPT, UR5, UR6, UP0 ;  /* 0x000000060500728c */ /* 0x000fe40008706670 */
[----:B------:R-:W-:Y:S02]  /*5f50*/  USHF.R.U32.HI UR4, URZ, UR47, UR4 ;  /* 0x0000002fff047299 */ /* 0x000fe40008011604 */
[----:B------:R-:W-:Y:S02]  /*5f60*/  UIMAD.WIDE.U32 UR6, UR5, UR46, URZ ;  /* 0x0000002e050672a5 */ /* 0x000fe4000f8e00ff */
[----:B------:R-:W-:Y:S02]  /*5f70*/  USEL UR11, UR8, UR4, !UP2 ;  /* 0x00000004080b7287 */ /* 0x000fe4000d000000 */
[----:B------:R-:W-:Y:S02]  /*5f80*/  UIADD3 UR6, UPT, UPT, -UR5, URZ, URZ ;  /* 0x000000ff05067290 */ /* 0x000fe4000fffe1ff */
[----:B------:R-:W-:Y:S02]  /*5f90*/  UIADD3 UR10, UPT, UPT, -UR11, URZ, URZ ;  /* 0x000000ff0b0a7290 */ /* 0x000fe4000fffe1ff */
[----:B------:R-:W-:Y:S02]  /*5fa0*/  UIMAD UR6, UR48, UR6, UR37 ;  /* 0x00000006300672a4 */ /* 0x000fe4000f8e0225 */
[----:B------:R-:W-:Y:S01]  /*5fb0*/  UIMAD UR10, UR39, UR10, UR8 ;  /* 0x0000000a270a72a4 */ /* 0x000fe2000f8e0208 */
[----:B------:R-:W-:Y:S01]  /*5fc0*/  @!UP0 UMOV UR4, UR7 ;  /* 0x0000000700048c82 */ /* 0x000fe20008000000 */
[----:B------:R-:W-:Y:S02]  /*5fd0*/  UIADD3 UR7, UPT, UPT, -UR8, URZ, URZ ;  /* 0x000000ff08077290 */ /* 0x000fe4000fffe1ff */
[----:B------:R-:W-:Y:S04]  /*5fe0*/  @!UP0 USHF.R.U32.HI UR4, URZ, UR47, UR4 ;  /* 0x0000002fff048299 */ /* 0x000fe80008011604 */
[----:B------:R-:W-:Y:S04]  /*5ff0*/  @!UP0 USEL UR4, UR5, UR4, !UP2 ;  /* 0x0000000405048287 */ /* 0x000fe8000d000000 */
[----:B------:R-:W-:Y:S02]  /*6000*/  @!UP0 UIMAD UR9, UR9, UR10, UR4 ;  /* 0x0000000a090982a4 */ /* 0x000fe4000f8e0204 */
[----:B------:R-:W-:Y:S02]  /*6010*/  @!UP0 UIADD3 UR10, UPT, UPT, UR11, -UR4, URZ ;  /* 0x800000040b0a8290 */ /* 0x000fe4000fffe0ff */
[----:B------:R-:W-:Y:S02]  /*6020*/  UIMAD UR4, UR58, UR7, UR36 ;  /* 0x000000073a0472a4 */ /* 0x000fe4000f8e0224 */
[----:B------:R-:W-:Y:S03]  /*6030*/  @!UP0 UIMAD UR8, UR10, UR39, UR5 ;  /* 0x000000270a0882a4 */ /* 0x000fe6000f8e0205 */
[----:B------:R-:W-:Y:S02]  /*6040*/  @!UP0 UMOV UR5, UR9 ;  /* 0x0000000900058c82 */ /* 0x000fe40008000000 */
[----:B------:R-:W-:Y:S02]  /*6050*/  UIMAD UR37, UR5, UR48, UR6 ;  /* 0x00000030052572a4 */ /* 0x000fe4000f8e0206 */
[----:B------:R-:W-:Y:S11]  /*6060*/  UIMAD UR36, UR8, UR58, UR4 ;  /* 0x0000003a082472a4 */ /* 0x000ff6000f8e0204 */
[----:B------:R-:W-:Y:S01]  /*6070*/  @!UPT UIADD3 URZ, UPT, UPT, URZ, URZ, URZ ;  /* 0x000000fffffff290 */ /* 0x000fe2000fffe0ff */
.L_x_89:
[----:B------:R-:W-:Y:S01]  /*6080*/  UISETP.NE.AND UP0, UPT, UR38, 0x1, UPT ;  /* 0x000000012600788c */ /* 0x000fe2000bf05270 */
[----:B------:R-:W-:Y:S01]  /*6090*/  @P0 SHF.R.U32.HI R4, RZ, 0x10, R5 ;  /* 0x00000010ff040819 */ /* 0x000fe20000011605 */
[----:B------:R-:W-:Y:S01]  /*60a0*/  USHF.L.U32 UR41, UR23, 0x6, URZ ;  /* 0x0000000617297899 */ /* 0x000fe200080006ff */
[----:B------:R-:W-:Y:S02]  /*60b0*/  R2UR UR11, R73 ;  /* 0x00000000490b72ca */ /* 0x000fe400000e0000 */
[----:B------:R-:W-:Y:S06]  /*60c0*/  @P0 R2UR UR11, R4 ;  /* 0x00000000040b02ca */ /* 0x000fec00000e0000 */
[----:B------:R-:W1:Y:S07]  /*60d0*/  @!UP0 LDCU.128 UR12, c[0x0][0xc10] ;  /* 0x00018200ff0c87ac */ /* 0x000e6e0008000c00 */
[----:B------:R-:W-:Y:S01]  /*60e0*/  IMAD.U32 R73, RZ, RZ, UR11 ;  /* 0x0000000bff497e24 */ /* 0x000fe2000f8e00ff */
[----:B------:R-:W2:Y:S01]  /*60f0*/  @!UP0 LDCU UR5, c[0x0][0xc0c] ;  /* 0x00018180ff0587ac */ /* 0x000ea20008000800 */
[----:B------:R-:W3:Y:S01]  /*6100*/  @!UP0 LDCU UR10, c[0x0][0xc20] ;  /* 0x00018400ff0a87ac */ /* 0x000ee20008000800 */
[----:B------:R-:W-:Y:S02]  /*6110*/  UIADD3 UR11, UPT, UPT, UR49, 0x400, URZ ;  /* 0x00000400310b7890 */ /* 0x000fe4000fffe0ff */
[----:B-1----:R-:W-:Y:S02]  /*6120*/  UIMAD.WIDE.U32 UR8, UR37, UR12, URZ ;  /* 0x0000000c250872a5 */ /* 0x002fe4000f8e00ff */
[----:B------:R-:W-:Y:S02]  /*6130*/  UIMAD.WIDE.U32 UR6, UR36, UR15, URZ ;  /* 0x0000000f240672a5 */ /* 0x000fe4000f8e00ff */
[----:B------:R-:W-:Y:S03]  /*6140*/  @!UP0 UISETP.NE.AND UP1, UPT, UR14, 0x1, UPT ;  /* 0x000000010e00888c */ /* 0x000fe6000bf25270 */
[----:B------:R-:W-:Y:S01]  /*6150*/  @!UP0 UMOV UR4, UR9 ;  /* 0x0000000900048c82 */ /* 0x000fe20008000000 */
[----:B--2---:R-:W-:Y:S02]  /*6160*/  @!UP0 UISETP.NE.AND UP2, UPT, UR5, 0x1, UPT ;  /* 0x000000010500888c */ /* 0x004fe4000bf45270 */
[----:B------:R-:W-:Y:S01]  /*6170*/  @!UP0 USHF.R.U32.HI UR4, URZ, UR13, UR4 ;  /* 0x0000000dff048299 */ /* 0x000fe20008011604 */
[----:B------:R-:W-:Y:S02]  /*6180*/  @!UP0 UMOV UR6, UR7 ;  /* 0x0000000700068c82 */ /* 0x000fe40008000000 */
[----:B---3--:R-:W-:Y:S02]  /*6190*/  @!UP0 USHF.R.U32.HI UR6, URZ, UR10, UR6 ;  /* 0x0000000aff068299 */ /* 0x008fe40008011606 */
[----:B------:R-:W-:Y:S02]  /*61a0*/  @!UP0 USEL UR7, UR37, UR4, !UP2 ;  /* 0x0000000425078287 */ /* 0x000fe4000d000000 */
[----:B------:R-:W-:Y:S04]  /*61b0*/  @!UP0 USEL UR6, UR36, UR6, !UP1 ;  /* 0x0000000624068287 */ /* 0x000fe8000c800000 */
[----:B------:R-:W-:Y:S02]  /*61c0*/  @!UP0 UIADD3 UR4, UPT, UPT, -UR7, UR6, URZ ;  /* 0x0000000607048290 */ /* 0x000fe4000fffe1ff */
[----:B------:R-:W-:Y:S02]  /*61d0*/  @!UP0 UIADD3 UR6, UPT, UPT, UR7, -UR6, URZ ;  /* 0x8000000607068290 */ /* 0x000fe4000fffe0ff */
[----:B------:R-:W-:Y:S02]  /*61e0*/  @!UP0 UIMAD UR37, UR4, UR5, UR37 ;  /* 0x00000005042582a4 */ /* 0x000fe4000f8e0225 */
[----:B------:R-:W-:Y:S02]  /*61f0*/  @!UP0 UIMAD UR36, UR6, UR14, UR36 ;  /* 0x0000000e062482a4 */ /* 0x000fe4000f8e0224 */
[----:B------:R-:W-:Y:S09]  /*6200*/  ULOP3.LUT UP0, URZ, UR11, 0x3f0, URZ, 0xc0, !UPT ;  /* 0x000003f00bff7892 */ /* 0x000ff2000f80c0ff */
[----:B------:R-:W-:Y:S05]  /*6210*/  BRA.U !UP0, `(.L_x_90) ;  /* 0x00000001087c7547 */ /* 0x000fea000b800000 */
[----:B------:R-:W1:Y:S01]  /*6220*/  LDCU.64 UR8, c[0x4][0x80] ;  /* 0x01001000ff0877ac */ /* 0x000e620008000a00 */
[----:B------:R-:W-:Y:S01]  /*6230*/  MOV R16, 0x0 ;  /* 0x0000000000107802 */ /* 0x000fe20000000f00 */
[----:B------:R-:W-:Y:S02]  /*6240*/  HFMA2 R12, -RZ, RZ, 0, 5.9604644775390625e-08 ;  /* 0x00000001ff0c7431 */ /* 0x000fe400000001ff */
[----:B------:R-:W-:Y:S01]  /*6250*/  IMAD.MOV.U32 R8, RZ, RZ, 0x70 ;  /* 0x00000070ff087424 */ /* 0x000fe200078e00ff */
[----:B------:R2:W3:Y:S01]  /*6260*/  LDC.64 R14, c[0x4][R16] ;  /* 0x01000000100e7b82 */ /* 0x0004e20000000a00 */
[----:B------:R-:W4:Y:S01]  /*6270*/  LDCU.64 UR6, c[0x4][0x88] ;  /* 0x01001100ff0677ac */ /* 0x000f220008000a00 */
[----:B------:R-:W-:Y:S01]  /*6280*/  IMAD.MOV.U32 R13, RZ, RZ, RZ ;  /* 0x000000ffff0d7224 */ /* 0x000fe200078e00ff */
[----:B------:R-:W2:Y:S01]  /*6290*/  LDCU.64 UR4, c[0x4][0x8] ;  /* 0x01000100ff0477ac */ /* 0x000ea20008000a00 */
[----:B-1----:R-:W-:Y:S01]  /*62a0*/  MOV R5, UR9 ;  /* 0x0000000900057c02 */ /* 0x002fe20008000f00 */
[----:B------:R-:W-:Y:S01]  /*62b0*/  IMAD.U32 R4, RZ, RZ, UR8 ;  /* 0x00000008ff047e24 */ /* 0x000fe2000f8e00ff */
[----:B----4-:R-:W-:Y:S01]  /*62c0*/  MOV R7, UR7 ;  /* 0x0000000700077c02 */ /* 0x010fe20008000f00 */
[----:B------:R-:W-:Y:S01]  /*62d0*/  IMAD.U32 R6, RZ, RZ, UR6 ;  /* 0x00000006ff067e24 */ /* 0x000fe2000f8e00ff */
[----:B--2---:R-:W-:Y:S01]  /*62e0*/  MOV R11, UR5 ;  /* 0x00000005000b7c02 */ /* 0x004fe20008000f00 */
[----:B------:R-:W-:Y:S02]  /*62f0*/  IMAD.U32 R10, RZ, RZ, UR4 ;  /* 0x00000004ff0a7e24 */ /* 0x000fe4000f8e00ff */
[----:B------:R-:W-:Y:S07]  /*6300*/  LEPC R20, `(.L_x_91) ;  /* 0x000000001014794e */ /* 0x000fee0000000000 */
[----:B---3-5:R-:W-:Y:S05]  /*6310*/  CALL.ABS.NOINC R14 ;  /* 0x000000000e007343 */ /* 0x028fea0003c00000 */
.L_x_91:
[----:B------:R-:W1:Y:S01]  /*6320*/  LDCU.64 UR8, c[0x4][0x80] ;  /* 0x01001000ff0877ac */ /* 0x000e620008000a00 */
[----:B------:R-:W2:Y:S01]  /*6330*/  LDC.64 R16, c[0x4][R16] ;  /* 0x0100000010107b82 */ /* 0x000ea20000000a00 */
[----:B------:R-:W-:Y:S02]  /*6340*/  HFMA2 R12, -RZ, RZ, 0, 5.9604644775390625e-08 ;  /* 0x00000001ff0c7431 */ /* 0x000fe400000001ff */
[----:B------:R-:W-:Y:S02]  /*6350*/  IMAD.MOV.U32 R8, RZ, RZ, 0x70 ;  /* 0x00000070ff087424 */ /* 0x000fe400078e00ff */
[----:B------:R-:W-:Y:S01]  /*6360*/  IMAD.MOV.U32 R13, RZ, RZ, RZ ;  /* 0x000000ffff0d7224 */ /* 0x000fe200078e00ff */
[----:B------:R-:W3:Y:S01]  /*6370*/  LDCU.64 UR6, c[0x4][0x88] ;  /* 0x01001100ff0677ac */ /* 0x000ee20008000a00 */
[----:B------:R-:W4:Y:S01]  /*6380*/  LDCU.64 UR4, c[0x4][0x8] ;  /* 0x01000100ff0477ac */ /* 0x000f220008000a00 */
[----:B-1----:R-:W-:Y:S02]  /*6390*/  MOV R4, UR8 ;  /* 0x0000000800047c02 */ /* 0x002fe40008000f00 */
[----:B------:R-:W-:Y:S02]  /*63a0*/  MOV R5, UR9 ;  /* 0x0000000900057c02 */ /* 0x000fe40008000f00 */
[----:B---3--:R-:W-:Y:S01]  /*63b0*/  MOV R7, UR7 ;  /* 0x0000000700077c02 */ /* 0x008fe20008000f00 */
[----:B------:R-:W-:Y:S01]  /*63c0*/  IMAD.U32 R6, RZ, RZ, UR6 ;  /* 0x00000006ff067e24 */ /* 0x000fe2000f8e00ff */
[----:B----4-:R-:W-:Y:S01]  /*63d0*/  MOV R11, UR5 ;  /* 0x00000005000b7c02 */ /* 0x010fe20008000f00 */
[----:B------:R-:W-:Y:S02]  /*63e0*/  IMAD.U32 R10, RZ, RZ, UR4 ;  /* 0x00000004ff0a7e24 */ /* 0x000fe4000f8e00ff */
[----:B------:R-:W-:Y:S07]  /*63f0*/  LEPC R20, `(.L_x_90) ;  /* 0x000000001014794e */ /* 0x000fee0000000000 */
[----:B--2---:R-:W-:Y:S05]  /*6400*/  CALL.ABS.NOINC R16 ;  /* 0x0000000010007343 */ /* 0x004fea0003c00000 */
.L_x_90:
[----:B------:R-:W-:Y:S02]  /*6410*/  R2UR UR6, R70 ;  /* 0x00000000460672ca */ /* 0x000fe400000e0000 */
[----:B------:R-:W-:Y:S02]  /*6420*/  R2UR UR5, R65 ;  /* 0x00000000410572ca */ /* 0x000fe400000e0000 */
[----:B------:R-:W-:Y:S02]  /*6430*/  R2UR UR4, R64 ;  /* 0x00000000400472ca */ /* 0x000fe400000e0000 */
[----:B------:R-:W-:Y:S02]  /*6440*/  ISETP.NE.U32.AND P4, PT, R54, RZ, PT ;  /* 0x000000ff3600720c */ /* 0x000fe40003f85070 */
[----:B------:R-:W-:Y:S02]  /*6450*/  ISETP.NE.U32.AND P2, PT, RZ, UR60, PT ;  /* 0x0000003cff007c0c */ /* 0x000fe4000bf45070 */
[----:B------:R-:W-:Y:S02]  /*6460*/  ISETP.NE.AND.EX P4, PT, R55, RZ, PT, P4 ;  /* 0x000000ff3700720c */ /* 0x000fe40003f85340 */
[----:B------:R-:W-:Y:S01]  /*6470*/  ISETP.NE.AND.EX P2, PT, RZ, UR61, PT, P2 ;  /* 0x0000003dff007c0c */ /* 0x000fe2000bf45320 */
[----:B------:R-:W-:Y:S02]  /*6480*/  UISETP.NE.AND UP2, UPT, UR6, URZ, UPT ;  /* 0x000000ff0600728c */ /* 0x000fe4000bf45270 */
[----:B------:R-:W-:Y:S04]  /*6490*/  UISETP.NE.U32.AND UP0, UPT, UR5, URZ, UPT ;  /* 0x000000ff0500728c */ /* 0x000fe8000bf05070 */
[----:B------:R-:W-:Y:S01]  /*64a0*/  UISETP.NE.AND.EX UP1, UPT, UR4, URZ, UPT, UP0 ;  /* 0x000000ff0400728c */ /* 0x000fe2000bf25300 */
[----:B------:R-:W-:Y:S01]  /*64b0*/  PLOP3.LUT P1, PT, PT, PT, UP2, 0x80, 0x8 ;  /* 0x000000000008781c */ /* 0x000fe20003f2f028 */
[----:B------:R-:W-:Y:S03]  /*64c0*/  UPLOP3.LUT UP0, UPT, UPT, UPT, UPT, 0x40, 0x4 ;  /* 0x000000000004789c */ /* 0x000fe60003f0e870 */
[----:B------:R-:W-:Y:S06]  /*64d0*/  @UP2 UPLOP3.LUT UP0, UPT, UPT, UPT, UP1, 0x80, 0x8 ;  /* 0x000000000008289c */ /* 0x000fec0003f0f010 */
[----:B------:R-:W-:Y:S01]  /*64e0*/  PLOP3.LUT P0, PT, PT, PT, UP0, 0x80, 0x8 ;  /* 0x000000000008781c */ /* 0x000fe20003f0f008 */
[----:B------:R-:W-:Y:S01]  /*64f0*/  @!UPT UIADD3 URZ, UPT, UPT, URZ, URZ, URZ ;  /* 0x000000fffffff290 */ /* 0x000fe2000fffe0ff */
[----:B------:R-:W-:Y:S11]  /*6500*/  BRA.U !UP1, `(.L_x_92) ;  /* 0x0000000109407547 */ /* 0x000ff6000b800000 */
[----:B------:R-:W-:Y:S01]  /*6510*/  UISETP.NE.U32.AND UP0, UPT, UR60, URZ, UPT ;  /* 0x000000ff3c00728c */ /* 0x000fe2000bf05070 */
[----:B------:R-:W-:Y:S01]  /*6520*/  R2UR UR6, R65 ;  /* 0x00000000410672ca */ /* 0x000fe200000e0000 */
[----:B------:R-:W1:Y:S01]  /*6530*/  LDCU.64 UR8, c[0x0][0x358] ;  /* 0x00006b00ff0877ac */ /* 0x000e620008000a00 */
[----:B------:R-:W-:Y:S02]  /*6540*/  HFMA2 R62, -RZ, RZ, 0, 5.9604644775390625e-08 ;  /* 0x00000001ff3e7431 */ /* 0x000fe400000001ff */
[----:B------:R-:W-:Y:S01]  /*6550*/  IMAD.MOV.U32 R0, RZ, RZ, 0x1 ;  /* 0x00000001ff007424 */ /* 0x000fe200078e00ff */
[----:B------:R-:W-:Y:S06]  /*6560*/  UISETP.NE.AND.EX UP0, UPT, UR61, URZ, UPT, UP0 ;  /* 0x000000ff3d00728c */ /* 0x000fec000bf05300 */
[----:B------:R-:W-:Y:S05]  /*6570*/  PLOP3.LUT P3, PT, PT, PT, UP0, 0x80, 0x8 ;  /* 0x000000000008781c */ /* 0x000fea0003f6f008 */
[----:B------:R-:W2:Y:S01]  /*6580*/  @UP0 LDCU.64 UR4, c[0x0][0x988] ;  /* 0x00013100ff0407ac */ /* 0x000ea20008000a00 */
[----:B------:R-:W-:Y:S07]  /*6590*/  @UP0 UIMAD UR6, UR54, UR6, URZ ;  /* 0x00000006360602a4 */ /* 0x000fee000f8e02ff */
[----:B------:R-:W-:Y:S01]  /*65a0*/  @!P3 PRMT R62, R0, 0x7610, R62 ;  /* 0x00007610003eb816 */ /* 0x000fe2000000003e */
[----:B--2---:R-:W-:Y:S06]  /*65b0*/  @UP0 UIMAD.WIDE UR4, UR6, 0x4, UR4 ;  /* 0x00000004060408a5 */ /* 0x004fec000f8e0204 */
[----:B------:R-:W-:Y:S02]  /*65c0*/  IMAD.U32 R4, RZ, RZ, UR4 ;  /* 0x00000004ff047e24 */ /* 0x000fe4000f8e00ff */
[----:B------:R-:W-:Y:S03]  /*65d0*/  IMAD.U32 R5, RZ, RZ, UR5 ;  /* 0x00000005ff057e24 */ /* 0x000fe6000f8e00ff */
[----:B------:R-:W2:Y:S02]  /*65e0*/  @!UP0 LDCU UR4, c[0x0][0x980] ;  /* 0x00013000ff0487ac */ /* 0x000ea40008000800 */
[----:B-1---5:R1:W5:Y:S02]  /*65f0*/  @P3 LDG.E R27, desc[UR8][R4.64] ;  /* 0x00000008041b3981 */ /* 0x022364000c1e1900 */
[----:B-12---:R-:W-:Y:S02]  /*6600*/  @!P3 MOV R27, UR4 ;  /* 0x00000004001bbc02 */ /* 0x006fe40008000f00 */
.L_x_92:
[----:B------:R-:W-:Y:S05]  /*6610*/  @!P4 BRA `(.L_x_93) ;  /* 0x000000000024c947 */ /* 0x000fea0003800000 */
[----:B------:R-:W-:Y:S01]  /*6620*/  ISETP.NE.U32.AND P3, PT, R52, RZ, PT ;  /* 0x000000ff3400720c */ /* 0x000fe20003f65070 */
[----:B------:R-:W1:Y:S03]  /*6630*/  LDCU.64 UR4, c[0x0][0x358] ;  /* 0x00006b00ff0477ac */ /* 0x000e660008000a00 */
[----:B------:R-:W-:Y:S11]  /*6640*/  ISETP.NE.AND.EX P3, PT, R53, RZ, PT, P3 ;  /* 0x000000ff3500720c */ /* 0x000ff60003f65330 */
[----:B------:R-:W-:Y:S02]  /*6650*/  @!UPT UIADD3 URZ, UPT, UPT, URZ, URZ, URZ ;  /* 0x000000fffffff290 */ /* 0x000fe4000fffe0ff */
[----:B------:R-:W2:Y:S01]  /*6660*/  @P3 LDC.64 R4, c[0x0][0x9a8] ;  /* 0x00026a00ff043b82 */ /* 0x000ea20000000a00 */
[----:B------:R-:W-:Y:S04]  /*6670*/  @P3 IMAD R0, R54, UR54, RZ ;  /* 0x0000003636003c24 */ /* 0x000fe8000f8e02ff */
[----:B--2---:R-:W-:Y:S05]  /*6680*/  @P3 IMAD.WIDE R4, R0, 0x4, R4 ;  /* 0x0000000400043825 */ /* 0x004fea00078e0204 */
[----:B-1---5:R1:W5:Y:S02]  /*6690*/  @P3 LDG.E R24, desc[UR4][R4.64] ;  /* 0x0000000404183981 */ /* 0x022364000c1e1900 */
[----:B-1----:R-:W2:Y:S02]  /*66a0*/  @!P3 LDC R24, c[0x0][0x9a0] ;  /* 0x00026800ff18bb82 */ /* 0x002ea40000000800 */
.L_x_93:
[----:B-----5:R-:W-:Y:S01]  /*66b0*/  FSETP.NEU.AND P3, PT, R27, RZ, PT ;  /* 0x000000ff1b00720b */ /* 0x020fe20003f6d000 */
[----:B------:R-:W1:Y:S01]  /*66c0*/  LDCU.128 UR12, c[0x0][0xb90] ;  /* 0x00017200ff0c77ac */ /* 0x000e620008000c00 */
[----:B------:R-:W-:Y:S01]  /*66d0*/  SEL R5, RZ, 0xffffffff, P2 ;  /* 0xffffffffff057807 */ /* 0x000fe20001000000 */
[----:B------:R-:W-:Y:S01]  /*66e0*/  BSSY B1, `(.L_x_94) ;  /* 0x0000067000017945 */ /* 0x000fe20003800000 */
[----:B------:R-:W-:Y:S01]  /*66f0*/  @P1 LOP3.LUT P2, RZ, R62, 0xff, RZ, 0xc0, !PT ;  /* 0x000000ff3eff1812 */ /* 0x000fe2000784c0ff */
[----:B------:R-:W-:Y:S01]  /*6700*/  IMAD.MOV.U32 R84, RZ, RZ, 0x1 ;  /* 0x00000001ff547424 */ /* 0x000fe200078e00ff */
[----:B------:R-:W-:Y:S01]  /*6710*/  @P1 SEL R4, RZ, 0xffffffff, P3 ;  /* 0xffffffffff041807 */ /* 0x000fe20001800000 */
[----:B------:R-:W-:Y:S01]  /*6720*/  IMAD.IADD R25, R23, 0x1, R2 ;  /* 0x0000000117197824 */ /* 0x000fe200078e0202 */
[----:B------:R-:W-:Y:S01]  /*6730*/  LEA R83, R22, UR49, 0x3 ;  /* 0x0000003116537c11 */ /* 0x000fe2000f8e18ff */
[----:B------:R-:W3:Y:S01]  /*6740*/  LDCU UR11, c[0x0][0xba0] ;  /* 0x00017400ff0b77ac */ /* 0x000ee20008000800 */
[----:B------:R-:W-:Y:S01]  /*6750*/  @P0 SEL R4, R5, R4, !P2 ;  /* 0x0000000405040207 */ /* 0x000fe20005000000 */
[----:B------:R-:W-:Y:S01]  /*6760*/  IMAD.U32 R35, RZ, RZ, UR50 ;  /* 0x00000032ff237e24 */ /* 0x000fe2000f8e00ff */
[----:B------:R-:W-:Y:S01]  /*6770*/  SHF.L.U32 R0, R59, 0x1f, RZ ;  /* 0x0000001f3b007819 */ /* 0x000fe200000006ff */
[----:B------:R-:W-:Y:S01]  /*6780*/  ULOP3.LUT UR4, UR55, 0x1, URZ, 0x3c, !UPT ;  /* 0x0000000137047892 */ /* 0x000fe2000f8e3cff */
[----:B------:R-:W-:Y:S01]  /*6790*/  @P1 LOP3.LUT R4, R4, 0x1, RZ, 0xc0, !PT ;  /* 0x0000000104041812 */ /* 0x000fe200078ec0ff */
[----:B------:R-:W-:Y:S01]  /*67a0*/  USHF.L.U32 UR8, UR51, 0x6, URZ ;  /* 0x0000000633087899 */ /* 0x000fe200080006ff */
[----:B------:R-:W-:Y:S02]  /*67b0*/  R2UR UR5, R68 ;  /* 0x00000000440572ca */ /* 0x000fe400000e0000 */
[----:B------:R-:W-:Y:S02]  /*67c0*/  CS2R R38, SRZ ;  /* 0x0000000000267805 */ /* 0x000fe4000001ff00 */
[----:B------:R-:W-:Y:S01]  /*67d0*/  ISETP.NE.U32.OR P5, PT, R4, 0x1, !P1 ;  /* 0x000000010400780c */ /* 0x000fe20004fa5470 */
[----:B------:R-:W-:Y:S01]  /*67e0*/  IMAD.U32 R4, RZ, RZ, UR50 ;  /* 0x00000032ff047e24 */ /* 0x000fe2000f8e00ff */
[----:B------:R-:W-:Y:S01]  /*67f0*/  R2UR UR6, R67 ;  /* 0x00000000430672ca */ /* 0x000fe200000e0000 */
[----:B------:R-:W-:Y:S01]  /*6800*/  IMAD.U32 R34, RZ, RZ, UR4 ;  /* 0x00000004ff227e24 */ /* 0x000fe2000f8e00ff */
[----:B------:R-:W-:Y:S01]  /*6810*/  R2UR UR10, R69 ;  /* 0x00000000450a72ca */ /* 0x000fe200000e0000 */
[----:B------:R-:W-:Y:S01]  /*6820*/  IMAD.U32 R77, RZ, RZ, UR8 ;  /* 0x00000008ff4d7e24 */ /* 0x000fe2000f8e00ff */
[----:B------:R-:W-:Y:S02]  /*6830*/  LEA R3, R4, UR49, 0x3 ;  /* 0x0000003104037c11 */ /* 0x000fe4000f8e18ff */
[----:B------:R-:W-:Y:S02]  /*6840*/  CS2R R36, SRZ ;  /* 0x0000000000247805 */ /* 0x000fe4000001ff00 */
[----:B------:R-:W-:Y:S02]  /*6850*/  R2UR UR9, R66 ;  /* 0x00000000420972ca */ /* 0x000fe400000e0000 */
[----:B------:R-:W-:Y:S02]  /*6860*/  CS2R R42, SRZ ;  /* 0x00000000002a7805 */ /* 0x000fe4000001ff00 */
[----:B------:R-:W-:Y:S01]  /*6870*/  PLOP3.LUT P2, PT, PT, PT, UP1, 0x80, 0x8 ;  /* 0x000000000008781c */ /* 0x000fe20003f4f018 */
[----:B------:R-:W-:Y:S01]  /*6880*/  UIMAD.WIDE.U32 UR4, UR8, UR5, URZ ;  /* 0x00000005080472a5 */ /* 0x000fe2000f8e00ff */
[----:B------:R-:W-:Y:S02]  /*6890*/  LOP3.LUT P4, R78, R62, 0xff, RZ, 0xc0, !PT ;  /* 0x000000ff3e4e7812 */ /* 0x000fe4000788c0ff */
[----:B------:R-:W-:Y:S02]  /*68a0*/  CS2R R40, SRZ ;  /* 0x0000000000287805 */ /* 0x000fe4000001ff00 */
[----:B------:R-:W-:Y:S01]  /*68b0*/  @P5 SHF.L.U32 R8, R34, 0x1f, RZ ;  /* 0x0000001f22085819 */ /* 0x000fe200000006ff */
[----:B------:R-:W-:Y:S01]  /*68c0*/  USHF.R.U32.HI UR5, URZ, UR6, UR5 ;  /* 0x00000006ff057299 */ /* 0x000fe20008011605 */
[----:B------:R-:W-:Y:S01]  /*68d0*/  SEL R4, RZ, 0xffffffff, P3 ;  /* 0xffffffffff047807 */ /* 0x000fe20001800000 */
[----:B------:R-:W-:Y:S01]  /*68e0*/  UISETP.NE.AND UP0, UPT, UR10, 0x1, UPT ;  /* 0x000000010a00788c */ /* 0x000fe2000bf05270 */
[----:B------:R-:W4:Y:S01]  /*68f0*/  @P5 SYNCS.PHASECHK.TRANS64.TRYWAIT P1, [R3+URZ+0xc0], R8 ;  /* 0x0000c008030055a7 */ /* 0x000f2200080211ff */
[----:B------:R-:W-:Y:S02]  /*6900*/  P2R R80, PR, RZ, 0x20 ;  /* 0x00000020ff507803 */ /* 0x000fe40000000000 */
[----:B------:R-:W-:Y:S01]  /*6910*/  CS2R R46, SRZ ;  /* 0x00000000002e7805 */ /* 0x000fe2000001ff00 */
[----:B------:R-:W-:Y:S01]  /*6920*/  USEL UR5, UR8, UR5, !UP0 ;  /* 0x0000000508057287 */ /* 0x000fe2000c000000 */
[----:B------:R-:W-:Y:S01]  /*6930*/  CS2R R44, SRZ ;  /* 0x00000000002c7805 */ /* 0x000fe2000001ff00 */
[----:B------:R-:W-:Y:S01]  /*6940*/  UISETP.NE.AND UP0, UPT, UR9, 0x1, UPT ;  /* 0x000000010900788c */ /* 0x000fe2000bf05270 */
[----:B------:R-:W-:Y:S02]  /*6950*/  @P2 SEL R4, R5, R4, !P4 ;  /* 0x0000000405042207 */ /* 0x000fe40006000000 */
[----:B------:R-:W-:Y:S02]  /*6960*/  CS2R R50, SRZ ;  /* 0x0000000000327805 */ /* 0x000fe4000001ff00 */
[----:B------:R-:W-:Y:S01]  /*6970*/  CS2R R48, SRZ ;  /* 0x0000000000307805 */ /* 0x000fe2000001ff00 */
[----:B------:R-:W-:Y:S01]  /*6980*/  IMAD R6, RZ, RZ, -UR5 ;  /* 0x80000005ff067e24 */ /* 0x000fe2000f8e02ff */
[----:B------:R-:W-:Y:S01]  /*6990*/  LOP3.LUT R4, R4, 0x1, RZ, 0xc0, !PT ;  /* 0x0000000104047812 */ /* 0x000fe200078ec0ff */
[----:B------:R-:W-:Y:S02]  /*69a0*/  IMAD.U32 R76, RZ, RZ, UR5 ;  /* 0x00000005ff4c7e24 */ /* 0x000fe4000f8e00ff */
[----:B------:R-:W-:Y:S01]  /*69b0*/  IMAD R77, R6, UR10, R77 ;  /* 0x0000000a064d7c24 */ /* 0x000fe2000f8e024d */
[----:B------:R2:W2:Y:S01]  /*69c0*/  SYNCS.PHASECHK.TRANS64.TRYWAIT P0, [R83+URZ+0x110], R0 ;  /* 0x00011000530075a7 */ /* 0x0004a200080011ff */
[----:B-1----:R-:W-:Y:S07]  /*69d0*/  UIMAD.WIDE.U32 UR6, UR5, UR12, URZ ;  /* 0x0000000c050672a5 */ /* 0x002fee000f8e00ff */
[----:B------:R-:W-:Y:S02]  /*69e0*/  UMOV UR4, UR7 ;  /* 0x0000000700047c82 */ /* 0x000fe40008000000 */
[----:B------:R-:W-:Y:S04]  /*69f0*/  USHF.R.U32.HI UR4, URZ, UR13, UR4 ;  /* 0x0000000dff047299 */ /* 0x000fe80008011604 */
[----:B------:R-:W-:Y:S02]  /*6a00*/  USEL UR4, UR5, UR4, !UP0 ;  /* 0x0000000405047287 */ /* 0x000fe4000c000000 */
[----:B------:R-:W-:Y:S02]  /*6a10*/  UISETP.NE.AND UP0, UPT, UR14, 0x1, UPT ;  /* 0x000000010e00788c */ /* 0x000fe4000bf05270 */
[----:B------:R-:W-:Y:S02]  /*6a20*/  UIMAD.WIDE.U32 UR6, UR4, UR15, URZ ;  /* 0x0000000f040672a5 */ /* 0x000fe4000f8e00ff */
[----:B------:R-:W-:Y:S02]  /*6a30*/  IMAD.U32 R75, RZ, RZ, UR4 ;  /* 0x00000004ff4b7e24 */ /* 0x000fe4000f8e00ff */
[----:B------:R-:W-:Y:S01]  /*6a40*/  PLOP3.LUT P2, PT, PT, PT, UP0, 0x80, 0x8 ;  /* 0x000000000008781c */ /* 0x000fe20003f4f008 */
[----:B------:R-:W-:Y:S02]  /*6a50*/  IMAD R7, RZ, RZ, -UR4 ;  /* 0x80000004ff077e24 */ /* 0x000fe4000f8e02ff */
[----:B------:R-:W-:Y:S01]  /*6a60*/  UMOV UR6, UR7 ;  /* 0x0000000700067c82 */ /* 0x000fe20008000000 */
[----:B------:R-:W-:Y:S01]  /*6a70*/  IMAD.U32 R74, RZ, RZ, UR4 ;  /* 0x00000004ff4a7e24 */ /* 0x000fe2000f8e00ff */
[----:B---3--:R-:W-:Y:S01]  /*6a80*/  USHF.R.U32.HI UR6, URZ, UR11, UR6 ;  /* 0x0000000bff067299 */ /* 0x008fe20008011606 */
[----:B------:R-:W-:Y:S05]  /*6a90*/  IMAD R76, R7, UR9, R76 ;  /* 0x00000009074c7c24 */ /* 0x000fea000f8e024c */
[----:B------:R-:W-:Y:S02]  /*6aa0*/  SEL R75, R75, UR6, !P2 ;  /* 0x000000064b4b7c07 */ /* 0x000fe4000d000000 */
[----:B------:R-:W-:Y:S03]  /*6ab0*/  ISETP.NE.U32.AND P2, PT, R4, 0x1, PT ;  /* 0x000000010400780c */ /* 0x000fe60003f45070 */
[----:B------:R-:W-:Y:S01]  /*6ac0*/  IMAD.MOV R5, RZ, RZ, -R75 ;  /* 0x000000ffff057224 */ /* 0x000fe200078e0a4b */
[----:B------:R-:W-:Y:S03]  /*6ad0*/  P2R R85, PR, RZ, 0x4 ;  /* 0x00000004ff557803 */ /* 0x000fe60000000000 */
[----:B------:R-:W-:Y:S01]  /*6ae0*/  IMAD R74, R5, UR14, R74 ;  /* 0x0000000e054a7c24 */ /* 0x000fe2000f8e024a */
[----:B----4-:R-:W-:Y:S01]  /*6af0*/  @P5 SEL R84, RZ, 0x1, !P1 ;  /* 0x00000001ff545807 */ /* 0x010fe20004800000 */
[----:B------:R-:W-:Y:S06]  /*6b00*/  @!P5 BRA `(.L_x_95) ;  /* 0x000000000090d947 */ /* 0x000fec0003800000 */
[----:B------:R-:W-:Y:S01]  /*6b10*/  HFMA2 R47, -RZ, RZ, 0, 0 ;  /* 0x00000000ff2f7431 */ /* 0x000fe200000001ff */
[----:B------:R-:W-:Y:S01]  /*6b20*/  ISETP.NE.AND P1, PT, R84, RZ, PT ;  /* 0x000000ff5400720c */ /* 0x000fe20003f25270 */
[----:B------:R-:W-:Y:S01]  /*6b30*/  IMAD.U32 R5, RZ, RZ, UR50 ;  /* 0x00000032ff057e24 */ /* 0x000fe2000f8e00ff */
[----:B------:R-:W-:Y:S11]  /*6b40*/  BSSY B0, `(.L_x_96) ;  /* 0x0000005000007945 */ /* 0x000ff60003800000 */
[----:B------:R-:W-:Y:S05]  /*6b50*/  @P1 BRA `(.L_x_97) ;  /* 0x00000000000c1947 */ /* 0x000fea0003800000 */
[----:B------:R-:W-:Y:S04]  /*6b60*/  SHF.L.U32 R2, R34, 0x1f, RZ ;  /* 0x0000001f22027819 */ /* 0x000fe800000006ff */
[----:B------:R-:W1:Y:S02]  /*6b70*/  SYNCS.PHASECHK.TRANS64.TRYWAIT P1, [R3+URZ+0xc0], R2 ;  /* 0x0000c002030075a7 */ /* 0x000e6400080211ff */
[----:B-1----:R-:W-:Y:S05]  /*6b80*/  @!P1 BRA `(.L_x_98) ;  /* 0x0000002000c49947 */ /* 0x002fea0003800000 */
.L_x_97:
[----:B------:R-:W-:Y:S05]  /*6b90*/  BSYNC B0 ;  /* 0x0000000000007941 */ /* 0x000fea0003800000 */
.L_x_96:
[----:B------:R-:W-:Y:S01]  /*6ba0*/  ISETP.NE.AND P1, PT, R85, RZ, PT ;  /* 0x000000ff5500720c */ /* 0x000fe20003f25270 */
[----:B------:R-:W-:Y:S01]  /*6bb0*/  IMAD.MOV.U32 R46, RZ, RZ, RZ ;  /* 0x000000ffff2e7224 */ /* 0x000fe200078e00ff */
[----:B------:R-:W-:Y:S02]  /*6bc0*/  CS2R R44, SRZ ;  /* 0x00000000002c7805 */ /* 0x000fe4000001ff00 */
[----:B------:R-:W-:Y:S02]  /*6bd0*/  CS2R R50, SRZ ;  /* 0x0000000000327805 */ /* 0x000fe4000001ff00 */
[----:B------:R-:W-:Y:S02]  /*6be0*/  CS2R R48, SRZ ;  /* 0x0000000000307805 */ /* 0x000fe4000001ff00 */
[----:B------:R-:W-:Y:S02]  /*6bf0*/  CS2R R42, SRZ ;  /* 0x00000000002a7805 */ /* 0x000fe4000001ff00 */
[----:B------:R-:W-:Y:S02]  /*6c00*/  CS2R R40, SRZ ;  /* 0x0000000000287805 */ /* 0x000fe4000001ff00 */
[----:B------:R-:W-:Y:S02]  /*6c10*/  CS2R R38, SRZ ;  /* 0x0000000000267805 */ /* 0x000fe4000001ff00 */
[----:B------:R-:W-:Y:S01]  /*6c20*/  CS2R R36, SRZ ;  /* 0x0000000000247805 */ /* 0x000fe2000001ff00 */
[----:B------:R-:W-:Y:S01]  /*6c30*/  @P1 IMAD R5, R5, 0x800, R60 ;  /* 0x0000080005051824 */ /* 0x000fe200078e023c */
[----:B------:R-:W-:Y:S05]  /*6c40*/  @P1 WARPSYNC.ALL ;  /* 0x0000000000001948 */ /* 0x000fea0003800000 */
[----:B------:R-:W-:Y:S01]  /*6c50*/  @P1 LEA R5, R5, UR49, 0x2 ;  /* 0x0000003105051c11 */ /* 0x000fe2000f8e10ff */
[----:B------:R-:W-:Y:S04]  /*6c60*/  UIADD3 UR4, UPT, UPT, UR50, 0x1, URZ ;  /* 0x0000000132047890 */ /* 0x000fe8000fffe0ff */
[----:B------:R3:W4:Y:S01]  /*6c70*/  @P1 LDSM.16.M88.4 R48, [R5+0x400] ;  /* 0x000400000530183b */ /* 0x0007220000000200 */
[----:B-1----:R-:W-:Y:S01]  /*6c80*/  @P1 VIADD R2, R5, 0x400 ;  /* 0x0000040005021836 */ /* 0x002fe20000000000 */
[----:B------:R-:W-:Y:S01]  /*6c90*/  UISETP.NE.AND UP0, UPT, UR4, 0x3, UPT ;  /* 0x000000030400788c */ /* 0x000fe2000bf05270 */
[C-C-:B------:R-:W-:Y:S02]  /*6ca0*/  @P1 IMAD R3, R72.reuse, 0x4, R5.reuse ;  /* 0x0000000448031824 */ /* 0x140fe400078e0205 */
[C---:B------:R-:W-:Y:S01]  /*6cb0*/  @P1 IMAD R7, R71.reuse, 0x4, R2 ;  /* 0x0000000447071824 */ /* 0x040fe200078e0202 */
[----:B------:R-:W-:Y:S01]  /*6cc0*/  USEL UR5, URZ, 0x1, UP0 ;  /* 0x00000001ff057887 */ /* 0x000fe20008000000 */
[----:B------:R-:W-:Y:S01]  /*6cd0*/  @P1 IMAD R2, R71, 0x4, R5 ;  /* 0x0000000447021824 */ /* 0x000fe200078e0205 */
[----:B------:R3:W1:Y:S01]  /*6ce0*/  @P1 LDSM.16.M88.4 R44, [R3+0x400] ;  /* 0x00040000032c183b */ /* 0x0006620000000200 */
[----:B------:R-:W-:Y:S01]  /*6cf0*/  @P1 IMAD R4, R72, 0x4, R7 ;  /* 0x0000000448041824 */ /* 0x000fe200078e0207 */
[----:B------:R-:W-:Y:S02]  /*6d00*/  USEL UR4, UR4, URZ, UP0 ;  /* 0x000000ff04047287 */ /* 0x000fe40008000000 */
[----:B------:R3:W1:Y:S01]  /*6d10*/  @P1 LDSM.16.M88.4 R40, [R2+0x400] ;  /* 0x000400000228183b */ /* 0x0006620000000200 */
[----:B------:R-:W-:Y:S03]  /*6d20*/  LOP3.LUT R34, R34, UR5, RZ, 0x3c, !PT ;  /* 0x0000000522227c12 */ /* 0x000fe6000f8e3cff */
[----:B------:R3:W1:Y:S01]  /*6d30*/  @P1 LDSM.16.M88.4 R36, [R4] ;  /* 0x000000000424183b */ /* 0x0006620000000200 */
[----:B------:R-:W-:Y:S03]  /*6d40*/  IMAD.U32 R35, RZ, RZ, UR4 ;  /* 0x00000004ff237e24 */ /* 0x000fe6000f8e00ff */
.L_x_95:
[----:B------:R-:W-:Y:S05]  /*6d50*/  BSYNC B1 ;  /* 0x0000000000017941 */ /* 0x000fea0003800000 */
.L_x_94:
[----:B---3--:R-:W-:Y:S04]  /*6d60*/  SHF.R.U32.HI R2, RZ, 0x15, R25 ;  /* 0x00000015ff027819 */ /* 0x008fe80000011619 */
[----:B------:R-:W-:Y:S01]  /*6d70*/  LOP3.LUT P1, RZ, R2, 0x3, R63, 0x48, !PT ;  /* 0x0000000302ff7812 */ /* 0x000fe2000782483f */
[----:B------:R-:W-:Y:S01]  /*6d80*/  @!UPT UIADD3 URZ, UPT, UPT, URZ, URZ, URZ ;  /* 0x000000fffffff290 */ /* 0x000fe2000fffe0ff */
[----:B--2---:R-:W-:Y:S11]  /*6d90*/  @P0 BRA `(.L_x_99) ;  /* 0x0000000000080947 */ /* 0x004ff60003800000 */
[----:B------:R-:W2:Y:S02]  /*6da0*/  SYNCS.PHASECHK.TRANS64.TRYWAIT P0, [R83+URZ+0x110], R0 ;  /* 0x00011000530075a7 */ /* 0x000ea400080011ff */
[----:B--2---:R-:W-:Y:S05]  /*6db0*/  @!P0 BRA `(.L_x_100) ;  /* 0x00000020004c8947 */ /* 0x004fea0003800000 */
.L_x_99:
[----:B------:R-:W-:Y:S05]  /*6dc0*/  @!P1 BRA `(.L_x_101) ;  /* 0x0000000000409947 */ /* 0x000fea0003800000 */
[----:B------:R-:W3:Y:S01]  /*6dd0*/  LDCU.64 UR8, c[0x4][0x70] ;  /* 0x01000e00ff0877ac */ /* 0x000ee20008000a00 */
[----:B------:R-:W-:Y:S01]  /*6de0*/  MOV R3, 0x0 ;  /* 0x0000000000037802 */ /* 0x000fe20000000f00 */
[----:B------:R-:W-:Y:S02]  /*6df0*/  HFMA2 R12, -RZ, RZ, 0, 5.9604644775390625e-08 ;  /* 0x00000001ff0c7431 */ /* 0x000fe400000001ff */
[----:B------:R-:W-:Y:S02]  /*6e00*/  IMAD.MOV.U32 R8, RZ, RZ, 0x192 ;  /* 0x00000192ff087424 */ /* 0x000fe400078e00ff */
[----:B------:R-:W-:Y:S01]  /*6e10*/  IMAD.MOV.U32 R13, RZ, RZ, RZ ;  /* 0x000000ffff0d7224 */ /* 0x000fe200078e00ff */
[----:B------:R-:W5:Y:S01]  /*6e20*/  LDCU.64 UR6, c[0x4][0x78] ;  /* 0x01000f00ff0677ac */ /* 0x000f620008000a00 */
[----:B------:R-:W1:Y:S01]  /*6e30*/  LDC.64 R2, c[0x4][R3] ;  /* 0x0100000003027b82 */ /* 0x000e620000000a00 */
[----:B------:R-:W2:Y:S01]  /*6e40*/  LDCU.64 UR4, c[0x4][0x10] ;  /* 0x01000200ff0477ac */ /* 0x000ea20008000a00 */
[----:B---3--:R-:W-:Y:S01]  /*6e50*/  MOV R5, UR9 ;  /* 0x0000000900057c02 */ /* 0x008fe20008000f00 */
[----:B------:R-:W-:Y:S01]  /*6e60*/  IMAD.U32 R4, RZ, RZ, UR8 ;  /* 0x00000008ff047e24 */ /* 0x000fe2000f8e00ff */
[----:B-----5:R-:W-:Y:S01]  /*6e70*/  MOV R7, UR7 ;  /* 0x0000000700077c02 */ /* 0x020fe20008000f00 */
[----:B------:R-:W-:Y:S01]  /*6e80*/  IMAD.U32 R6, RZ, RZ, UR6 ;  /* 0x00000006ff067e24 */ /* 0x000fe2000f8e00ff */
[----:B--2---:R-:W-:Y:S01]  /*6e90*/  MOV R11, UR5 ;  /* 0x00000005000b7c02 */ /* 0x004fe20008000f00 */
[----:B------:R-:W-:Y:S02]  /*6ea0*/  IMAD.U32 R10, RZ, RZ, UR4 ;  /* 0x00000004ff0a7e24 */ /* 0x000fe4000f8e00ff */
[----:B------:R-:W-:Y:S07]  /*6eb0*/  LEPC R20, `(.L_x_101) ;  /* 0x000000001014794e */ /* 0x000fee0000000000 */
[----:B-1--4-:R-:W-:Y:S05]  /*6ec0*/  CALL.ABS.NOINC R2 ;  /* 0x0000000002007343 */ /* 0x012fea0003c00000 */
.L_x_101:
[----:B----4-:R-:W-:Y:S01]  /*6ed0*/  LOP3.LUT R20, R48, 0xffffe000, RZ, 0xc0, !PT ;  /* 0xffffe00030147812 */ /* 0x010fe200078ec0ff */
[----:B------:R-:W-:Y:S05]  /*6ee0*/  WARPSYNC.ALL ;  /* 0x0000000000007948 */ /* 0x000fea0003800000 */
[----:B------:R-:W-:Y:S01]  /*6ef0*/  R2UR UR4, R25 ;  /* 0x00000000190472ca */ /* 0x000fe200000e0000 */
[----:B------:R-:W-:Y:S01]  /*6f00*/  IMAD.SHL.U32 R82, R71, 0x4, RZ ;  /* 0x0000000447527824 */ /* 0x000fe200078e00ff */
[----:B------:R-:W-:Y:S01]  /*6f10*/  LOP3.LUT R21, R49, 0xffffe000, RZ, 0xc0, !PT ;  /* 0xffffe00031157812 */ /* 0x000fe200078ec0ff */
[----:B------:R-:W-:Y:S01]  /*6f20*/  IMAD.U32 R81, RZ, RZ, UR50 ;  /* 0x00000032ff517e24 */ /* 0x000fe2000f8e00ff */
[----:B------:R-:W-:Y:S01]  /*6f30*/  LOP3.LUT R26, R50, 0xffffe000, RZ, 0xc0, !PT ;  /* 0xffffe000321a7812 */ /* 0x000fe200078ec0ff */
[----:B------:R-:W-:Y:S01]  /*6f40*/  BSSY.RECONVERGENT B0, `(.L_x_102) ;  /* 0x000005d000007945 */ /* 0x000fe20003800200 */
[----:B------:R-:W-:Y:S01]  /*6f50*/  LOP3.LUT R32, R51, 0xffffe000, RZ, 0xc0, !PT ;  /* 0xffffe00033207812 */ /* 0x000fe200078ec0ff */
[----:B------:R-:W-:Y:S01]  /*6f60*/  IMAD R81, R81, 0x800, R60 ;  /* 0x0000080051517824 */ /* 0x000fe200078e023c */
[----:B-1----:R-:W-:Y:S02]  /*6f70*/  LOP3.LUT R33, R40, 0xffffe000, RZ, 0xc0, !PT ;  /* 0xffffe00028217812 */ /* 0x002fe400078ec0ff */
[----:B------:R-:W-:Y:S02]  /*6f80*/  ISETP.NE.AND P0, PT, R61, RZ, PT ;  /* 0x000000ff3d00720c */ /* 0x000fe40003f05270 */
[----:B------:R-:W-:Y:S01]  /*6f90*/  LEA R87, R81, UR49, 0x2 ;  /* 0x0000003151577c11 */ /* 0x000fe2000f8e10ff */
[----:B------:R-:W2:Y:S01]  /*6fa0*/  LDTM.16dp128bit.x8 R4, tmem[UR4] ;  /* 0x00000004000479ee */ /* 0x000ea20008180000 */
[----:B------:R-:W-:Y:S02]  /*6fb0*/  IMAD.SHL.U32 R81, R72, 0x4, RZ ;  /* 0x0000000448517824 */ /* 0x000fe400078e00ff */
[--C-:B------:R-:W-:Y:S03]  /*6fc0*/  IADD3 R86, PT, PT, R82, 0x400, R87.reuse ;  /* 0x0000040052567810 */ /* 0x100fe60007ffe057 */
[C---:B------:R-:W-:Y:S02]  /*6fd0*/  IADD3 R89, PT, PT, R81.reuse, 0x400, R87 ;  /* 0x0000040051597810 */ /* 0x040fe40007ffe057 */
[----:B------:R-:W-:Y:S02]  /*6fe0*/  IMAD.IADD R88, R81, 0x1, R86 ;  /* 0x0000000151587824 */ /* 0x000fe400078e0256 */
[C---:B--2---:R-:W-:Y:S01]  /*6ff0*/  FMUL R0, R24.reuse, R4 ;  /* 0x0000000418007220 */ /* 0x044fe20000400000 */
[C---:B------:R-:W-:Y:S01]  /*7000*/  FMUL R2, R24.reuse, R5 ;  /* 0x0000000518027220 */ /* 0x040fe20000400000 */
[C---:B------:R-:W-:Y:S01]  /*7010*/  FMUL R3, R24.reuse, R6 ;  /* 0x0000000618037220 */ /* 0x040fe20000400000 */
[----:B------:R-:W-:Y:S01]  /*7020*/  FMUL R7, R24, R7 ;  /* 0x0000000718077220 */ /* 0x000fe20000400000 */
[C---:B------:R-:W-:Y:S01]  /*7030*/  FFMA R28, R27.reuse, R20, R0 ;  /* 0x000000141b1c7223 */ /* 0x040fe20000000000 */
[----:B------:R-:W-:Y:S01]  /*7040*/  LOP3.LUT R20, R44, 0xffffe000, RZ, 0xc0, !PT ;  /* 0xffffe0002c147812 */ /* 0x000fe200078ec0ff */
[C---:B------:R-:W-:Y:S01]  /*7050*/  FFMA R29, R27.reuse, R21, R2 ;  /* 0x000000151b1d7223 */ /* 0x040fe20000000002 */
[----:B------:R-:W-:Y:S01]  /*7060*/  LOP3.LUT R21, R46, 0xffffe000, RZ, 0xc0, !PT ;  /* 0xffffe0002e157812 */ /* 0x000fe200078ec0ff */
[----:B------:R-:W-:Y:S01]  /*7070*/  FFMA R30, R27, R26, R3 ;  /* 0x0000001a1b1e7223 */ /* 0x000fe20000000003 */
[----:B------:R-:W-:Y:S01]  /*7080*/  LOP3.LUT R26, R45, 0xffffe000, RZ, 0xc0, !PT ;  /* 0xffffe0002d1a7812 */ /* 0x000fe200078ec0ff */
[C---:B------:R-:W-:Y:S01]  /*7090*/  FMUL R4, R24.reuse, R8 ;  /* 0x0000000818047220 */ /* 0x040fe20000400000 */
[----:B------:R-:W-:Y:S01]  /*70a0*/  F2FP.TF32.F32.PACK_B R28, R28 ;  /* 0x0000001cff1c723e */ /* 0x000fe200024050ff */
[C---:B------:R-:W-:Y:S01]  /*70b0*/  FMUL R5, R24.reuse, R9 ;  /* 0x0000000918057220 */ /* 0x040fe20000400000 */
[----:B------:R-:W-:Y:S01]  /*70c0*/  F2FP.TF32.F32.PACK_B R29, R29 ;  /* 0x0000001dff1d723e */ /* 0x000fe200024050ff */
[C---:B------:R-:W-:Y:S01]  /*70d0*/  FMUL R6, R24.reuse, R10 ;  /* 0x0000000a18067220 */ /* 0x040fe20000400000 */
[----:B------:R-:W-:Y:S01]  /*70e0*/  F2FP.TF32.F32.PACK_B R30, R30 ;  /* 0x0000001eff1e723e */ /* 0x000fe200024050ff */
[----:B------:R-:W-:Y:S01]  /*70f0*/  FFMA R31, R27, R32, R7 ;  /* 0x000000201b1f7223 */ /* 0x000fe20000000007 */
[----:B------:R-:W-:Y:S01]  /*7100*/  LOP3.LUT R32, R47, 0xffffe000, RZ, 0xc0, !PT ;  /* 0xffffe0002f207812 */ /* 0x000fe200078ec0ff */
[----:B------:R-:W-:Y:S01]  /*7110*/  FFMA R4, R27, R20, R4 ;  /* 0x000000141b047223 */ /* 0x000fe20000000004 */
[----:B------:R-:W-:Y:S01]  /*7120*/  LOP3.LUT R20, R41, 0xffffe000, RZ, 0xc0, !PT ;  /* 0xffffe00029147812 */ /* 0x000fe200078ec0ff */
[----:B------:R-:W-:Y:S01]  /*7130*/  FFMA R5, R27, R26, R5 ;  /* 0x0000001a1b057223 */ /* 0x000fe20000000005 */
[----:B------:R-:W-:Y:S01]  /*7140*/  LOP3.LUT R26, R43, 0xffffe000, RZ, 0xc0, !PT ;  /* 0xffffe0002b1a7812 */ /* 0x000fe200078ec0ff */
[----:B------:R-:W-:Y:S01]  /*7150*/  FMUL R11, R24, R11 ;  /* 0x0000000b180b7220 */ /* 0x000fe20000400000 */
[----:B------:R-:W-:Y:S01]  /*7160*/  F2FP.TF32.F32.PACK_B R31, R31 ;  /* 0x0000001fff1f723e */ /* 0x000fe200024050ff */
[C---:B------:R-:W-:Y:S01]  /*7170*/  FFMA R6, R27.reuse, R21, R6 ;  /* 0x000000151b067223 */ /* 0x040fe20000000006 */
[----:B------:R-:W-:Y:S01]  /*7180*/  LOP3.LUT R21, R42, 0xffffe000, RZ, 0xc0, !PT ;  /* 0xffffe0002a157812 */ /* 0x000fe200078ec0ff */
[C---:B------:R-:W-:Y:S01]  /*7190*/  FMUL R8, R24.reuse, R12 ;  /* 0x0000000c18087220 */ /* 0x040fe20000400000 */
[----:B------:R-:W-:Y:S01]  /*71a0*/  F2FP.TF32.F32.PACK_B R4, R4 ;  /* 0x00000004ff04723e */ /* 0x000fe200024050ff */
[C---:B------:R-:W-:Y:S01]  /*71b0*/  FMUL R9, R24.reuse, R13 ;  /* 0x0000000d18097220 */ /* 0x040fe20000400000 */
[----:B------:R-:W-:Y:S01]  /*71c0*/  F2FP.TF32.F32.PACK_B R5, R5 ;  /* 0x00000005ff05723e */ /* 0x000fe200024050ff */
[----:B------:R1:W-:Y:S01]  /*71d0*/  STSM.16.M88.4 [R87+0x400], R28 ;  /* 0x0004001c57007844 */ /* 0x0003e20000000200 */
[----:B------:R-:W-:Y:S01]  /*71e0*/  F2FP.TF32.F32.PACK_B R6, R6 ;  /* 0x00000006ff06723e */ /* 0x000fe200024050ff */
[C---:B------:R-:W-:Y:S01]  /*71f0*/  FMUL R10, R24.reuse, R14 ;  /* 0x0000000e180a7220 */ /* 0x040fe20000400000 */
[C---:B------:R-:W-:Y:S01]  /*7200*/  FFMA R7, R27.reuse, R32, R11 ;  /* 0x000000201b077223 */ /* 0x040fe2000000000b */
[----:B------:R-:W-:Y:S01]  /*7210*/  FMUL R15, R24, R15 ;  /* 0x0000000f180f7220 */ /* 0x000fe20000400000 */
[C---:B------:R-:W-:Y:S01]  /*7220*/  FFMA R8, R27.reuse, R33, R8 ;  /* 0x000000211b087223 */ /* 0x040fe20000000008 */
[----:B------:R-:W-:Y:S01]  /*7230*/  LOP3.LUT R33, R36, 0xffffe000, RZ, 0xc0, !PT ;  /* 0xffffe00024217812 */ /* 0x000fe200078ec0ff */
[C---:B------:R-:W-:Y:S01]  /*7240*/  FFMA R9, R27.reuse, R20, R9 ;  /* 0x000000141b097223 */ /* 0x040fe20000000009 */
[----:B------:R-:W-:Y:S01]  /*7250*/  FFMA R10, R27, R21, R10 ;  /* 0x000000151b0a7223 */ /* 0x000fe2000000000a */
[C---:B------:R-:W-:Y:S01]  /*7260*/  FMUL R12, R24.reuse, R16 ;  /* 0x00000010180c7220 */ /* 0x040fe20000400000 */
[----:B------:R-:W-:Y:S01]  /*7270*/  LOP3.LUT R20, R37, 0xffffe000, RZ, 0xc0, !PT ;  /* 0xffffe00025147812 */ /* 0x000fe200078ec0ff */
[----:B------:R-:W-:Y:S01]  /*7280*/  FFMA R11, R27, R26, R15 ;  /* 0x0000001a1b0b7223 */ /* 0x000fe2000000000f */
[----:B------:R-:W-:Y:S01]  /*7290*/  FMUL R13, R24, R17 ;  /* 0x00000011180d7220 */ /* 0x000fe20000400000 */
[----:B------:R-:W-:Y:S01]  /*72a0*/  LOP3.LUT R21, R38, 0xffffe000, RZ, 0xc0, !PT ;  /* 0xffffe00026157812 */ /* 0x000fe200078ec0ff */
[C---:B------:R-:W-:Y:S01]  /*72b0*/  FMUL R14, R24.reuse, R18 ;  /* 0x00000012180e7220 */ /* 0x040fe20000400000 */
[----:B------:R-:W-:Y:S01]  /*72c0*/  LOP3.LUT R26, R39, 0xffffe000, RZ, 0xc0, !PT ;  /* 0xffffe000271a7812 */ /* 0x000fe200078ec0ff */
[----:B------:R-:W-:Y:S01]  /*72d0*/  FMUL R19, R24, R19 ;  /* 0x0000001318137220 */ /* 0x000fe20000400000 */
[----:B------:R-:W-:Y:S01]  /*72e0*/  F2FP.TF32.F32.PACK_B R7, R7 ;  /* 0x00000007ff07723e */ /* 0x000fe200024050ff */
[C---:B------:R-:W-:Y:S01]  /*72f0*/  FFMA R12, R27.reuse, R33, R12 ;  /* 0x000000211b0c7223 */ /* 0x040fe2000000000c */
[C---:B------:R-:W-:Y:S01]  /*7300*/  FFMA R13, R27.reuse, R20, R13 ;  /* 0x000000141b0d7223 */ /* 0x040fe2000000000d */
[C---:B------:R-:W-:Y:S01]  /*7310*/  FFMA R14, R27.reuse, R21, R14 ;  /* 0x000000151b0e7223 */ /* 0x040fe2000000000e */
[----:B------:R-:W-:Y:S01]  /*7320*/  FFMA R15, R27, R26, R19 ;  /* 0x0000001a1b0f7223 */ /* 0x000fe20000000013 */
[----:B------:R1:W-:Y:S01]  /*7330*/  STSM.16.M88.4 [R89], R4 ;  /* 0x0000000459007844 */ /* 0x0003e20000000200 */
[----:B------:R-:W-:Y:S02]  /*7340*/  F2FP.TF32.F32.PACK_B R8, R8 ;  /* 0x00000008ff08723e */ /* 0x000fe400024050ff */
[----:B------:R-:W-:Y:S02]  /*7350*/  F2FP.TF32.F32.PACK_B R9, R9 ;  /* 0x00000009ff09723e */ /* 0x000fe400024050ff */
[----:B------:R-:W-:Y:S02]  /*7360*/  F2FP.TF32.F32.PACK_B R10, R10 ;  /* 0x0000000aff0a723e */ /* 0x000fe400024050ff */
[----:B------:R-:W-:Y:S02]  /*7370*/  F2FP.TF32.F32.PACK_B R11, R11 ;  /* 0x0000000bff0b723e */ /* 0x000fe400024050ff */
[----:B------:R-:W-:Y:S02]  /*7380*/  F2FP.TF32.F32.PACK_B R12, R12 ;  /* 0x0000000cff0c723e */ /* 0x000fe400024050ff */
[----:B------:R-:W-:Y:S01]  /*7390*/  F2FP.TF32.F32.PACK_B R13, R13 ;  /* 0x0000000dff0d723e */ /* 0x000fe200024050ff */
[----:B------:R1:W-:Y:S01]  /*73a0*/  STSM.16.M88.4 [R86], R8 ;  /* 0x0000000856007844 */ /* 0x0003e20000000200 */
[----:B------:R-:W-:Y:S02]  /*73b0*/  F2FP.TF32.F32.PACK_B R14, R14 ;  /* 0x0000000eff0e723e */ /* 0x000fe400024050ff */
[----:B------:R-:W-:Y:S05]  /*73c0*/  F2FP.TF32.F32.PACK_B R15, R15 ;  /* 0x0000000fff0f723e */ /* 0x000fea00024050ff */
[----:B------:R1:W-:Y:S01]  /*73d0*/  STSM.16.M88.4 [R88], R12 ;  /* 0x0000000c58007844 */ /* 0x0003e20000000200 */
[----:B------:R-:W-:Y:S01]  /*73e0*/  @!PT LDS RZ, [RZ] ;  /* 0x00000000fffff984 */ /* 0x000fe20000000800 */
[----:B------:R-:W-:Y:S01]  /*73f0*/  @!PT LDS RZ, [RZ] ;  /* 0x00000000fffff984 */ /* 0x000fe20000000800 */
[----:B------:R-:W-:Y:S01]  /*7400*/  @!PT LDS RZ, [RZ] ;  /* 0x00000000fffff984 */ /* 0x000fe20000000800 */
[----:B------:R-:W-:Y:S01]  /*7410*/  @!PT LDS RZ, [RZ] ;  /* 0x00000000fffff984 */ /* 0x000fe20000000800 */
[----:B------:R2:W-:Y:S07]  /*7420*/  MEMBAR.ALL.CTA ;  /* 0x0000000000007992 */ /* 0x0005ee0000008000 */
[----:B--2---:R-:W2:Y:S02]  /*7430*/  FENCE.VIEW.ASYNC.S ;  /* 0x00000000000073c6 */ /* 0x004ea40000000000 */
[----:B--2---:R-:W-:Y:S06]  /*7440*/  BAR.SYNC.DEFER_BLOCKING 0x1, 0x80 ;  /* 0x0042000000007b1d */ /* 0x004fec0000010000 */
[----:B------:R-:W-:Y:S05]  /*7450*/  @P0 BRA `(.L_x_103) ;  /* 0x00000000002c0947 */ /* 0x000fea0003800000 */
[----:B------:R-:W2:Y:S01]  /*7460*/  LDCU.64 UR6, c[0x0][0x348] ;  /* 0x00006900ff0677ac */ /* 0x000ea20008000a00 */
[----:B------:R-:W-:Y:S02]  /*7470*/  R2UR UR42, R77 ;  /* 0x000000004d2a72ca */ /* 0x000fe400000e0000 */
[----:B------:R-:W-:Y:S01]  /*7480*/  R2UR UR43, R76 ;  /* 0x000000004c2b72ca */ /* 0x000fe200000e0000 */
[----:B------:R-:W-:Y:S01]  /*7490*/  ULEA UR5, UR50, UR49, 0xd ;  /* 0x0000003132057291 */ /* 0x000fe2000f8e68ff */
[----:B------:R-:W-:Y:S02]  /*74a0*/  R2UR UR44, R74 ;  /* 0x000000004a2c72ca */ /* 0x000fe400000e0000 */
[----:B------:R-:W-:Y:S01]  /*74b0*/  R2UR UR45, R75 ;  /* 0x000000004b2d72ca */ /* 0x000fe200000e0000 */
[----:B------:R-:W-:Y:S02]  /*74c0*/  UIADD3 UR40, UPT, UPT, UR5, 0x400, URZ ;  /* 0x0000040005287890 */ /* 0x000fe4000fffe0ff */
[----:B--2---:R-:W-:Y:S04]  /*74d0*/  UIADD3 UR4, UP0, UPT, UR6, 0x780, URZ ;  /* 0x0000078006047890 */ /* 0x004fe8000ff1e0ff */
[----:B------:R-:W-:Y:S09]  /*74e0*/  UIADD3.X UR5, UPT, UPT, URZ, UR7, URZ, UP0, !UPT ;  /* 0x00000007ff057290 */ /* 0x000ff200087fe4ff */
[----:B------:R2:W-:Y:S02]  /*74f0*/  UTMASTG.5D.IM2COL [UR40], [UR4] ;  /* 0x00000028040073b5 */ /* 0x0005e40008060000 */
[----:B--2---:R0:W-:Y:S02]  /*7500*/  UTMACMDFLUSH ;  /* 0x00000000000079b7 */ /* 0x0041e40000000000 */
.L_x_103:
[----:B------:R-:W-:Y:S05]  /*7510*/  BSYNC.RECONVERGENT B0 ;  /* 0x0000000000007941 */ /* 0x000fea0003800200 */
.L_x_102:
[----:B------:R-:W-:Y:S01]  /*7520*/  UIADD3 UR42, UPT, UPT, UR50, 0x1, URZ ;  /* 0x00000001322a7890 */ /* 0x000fe2000fffe0ff */
[----:B------:R-:W-:Y:S03]  /*7530*/  BSSY.RECONVERGENT B0, `(.L_x_104) ;  /* 0x0000005000007945 */ /* 0x000fe60003800200 */
[----:B------:R-:W-:Y:S04]  /*7540*/  UISETP.NE.AND UP0, UPT, UR42, 0x3, UPT ;  /* 0x000000032a00788c */ /* 0x000fe8000bf05270 */
[----:B------:R-:W-:Y:S01]  /*7550*/  USEL UR40, UR42, URZ, UP0 ;  /* 0x000000ff2a287287 */ /* 0x000fe20008000000 */
[----:B------:R-:W-:Y:S11]  /*7560*/  @P0 BRA `(.L_x_105) ;  /* 0x0000000000040947 */ /* 0x000ff60003800000 */
[----:B------:R-:W-:Y:S04]  /*7570*/  DEPBAR.LE SB0, 0x1 ;  /* 0x000080400000791a */ /* 0x000fe80000000000 */
.L_x_105:
[----:B------:R-:W-:Y:S05]  /*7580*/  BSYNC.RECONVERGENT B0 ;  /* 0x0000000000007941 */ /* 0x000fea0003800200 */
.L_x_104:
[----:B------:R-:W-:Y:S01]  /*7590*/  BAR.SYNC.DEFER_BLOCKING 0x1, 0x80 ;  /* 0x0042000000007b1d */ /* 0x000fe20000010000 */
[----:B------:R-:W-:Y:S01]  /*75a0*/  ISETP.NE.AND P1, PT, R80, RZ, PT ;  /* 0x000000ff5000720c */ /* 0x000fe20003f25270 */
[----:B------:R-:W-:Y:S01]  /*75b0*/  UISETP.NE.AND UP0, UPT, UR53, URZ, UPT ;  /* 0x000000ff3500728c */ /* 0x000fe2000bf05270 */
[----:B------:R-:W-:Y:S11]  /*75c0*/  LEA R3, R35, UR49, 0x3 ;  /* 0x0000003123037c11 */ /* 0x000ff6000f8e18ff */
[----:B-1----:R-:W-:Y:S01]  /*75d0*/  @P1 SHF.L.U32 R4, R34, 0x1f, RZ ;  /* 0x0000001f22041819 */ /* 0x002fe200000006ff */
[----:B------:R-:W-:Y:S06]  /*75e0*/  BRA.U !UP0, `(.L_x_106) ;  /* 0x0000000108247547 */ /* 0x000fec000b800000 */
[----:B------:R-:W1:Y:S01]  /*75f0*/  S2R R0, SR_CgaCtaId ;  /* 0x0000000000007919 */ /* 0x000e620000008800 */
[----:B------:R-:W-:Y:S01]  /*7600*/  IMAD.U32 R2, RZ, RZ, UR52 ;  /* 0x00000034ff027e24 */ /* 0x000fe2000f8e00ff */
[----:B------:R-:W-:Y:S04]  /*7610*/  UIADD3 UR4, UPT, UPT, UR52, 0x1, URZ ;  /* 0x0000000134047890 */ /* 0x000fe8000fffe0ff */
[----:B------:R-:W-:Y:S01]  /*7620*/  @P1 LEA R2, R2, UR49, 0x3 ;  /* 0x0000003102021c11 */ /* 0x000fe2000f8e18ff */
[----:B------:R-:W-:Y:S04]  /*7630*/  UISETP.NE.AND UP0, UPT, UR4, 0x3, UPT ;  /* 0x000000030400788c */ /* 0x000fe8000bf05270 */
[----:B------:R-:W-:Y:S01]  /*7640*/  @P1 VIADD R5, R2, 0xd8 ;  /* 0x000000d802051836 */ /* 0x000fe20000000000 */
[----:B------:R-:W-:Y:S04]  /*7650*/  USEL UR52, UR4, URZ, UP0 ;  /* 0x000000ff04347287 */ /* 0x000fe80008000000 */
[----:B-1----:R-:W-:Y:S04]  /*7660*/  @P1 PRMT R0, R0, 0x654, R5 ;  /* 0x0000065400001816 */ /* 0x002fe80000000005 */
[----:B------:R1:W-:Y:S04]  /*7670*/  @P1 SYNCS.ARRIVE.TRANS64.RED.A1T0 RZ, [R0+URZ], RZ ;  /* 0x000000ff00ff19a7 */ /* 0x0003e800081004ff */
.L_x_106:
[----:B------:R-:W2:Y:S01]  /*7680*/  @P1 SYNCS.PHASECHK.TRANS64.TRYWAIT P0, [R3+URZ+0xc0], R4 ;  /* 0x0000c004030015a7 */ /* 0x000ea200080011ff */
[----:B------:R-:W-:Y:S01]  /*7690*/  BSSY B1, `(.L_x_107) ;  /* 0x0000017000017945 */ /* 0x000fe20003800000 */
[----:B--2---:R-:W-:Y:S03]  /*76a0*/  @P1 SEL R84, RZ, 0x1, !P0 ;  /* 0x00000001ff541807 */ /* 0x004fe60004000000 */
[----:B------:R-:W-:Y:S05]  /*76b0*/  @!P1 BRA `(.L_x_108) ;  /* 0x0000000000509947 */ /* 0x000fea0003800000 */
[----:B------:R-:W-:Y:S01]  /*76c0*/  ISETP.NE.AND P1, PT, R85, RZ, PT ;  /* 0x000000ff5500720c */ /* 0x000fe20003f25270 */
[----:B------:R-:W-:Y:S01]  /*76d0*/  BSSY B0, `(.L_x_109) ;  /* 0x000000a000007945 */ /* 0x000fe20003800000 */
[----:B------:R-:W-:Y:S11]  /*76e0*/  ISETP.NE.AND P0, PT, R84, RZ, PT ;  /* 0x000000ff5400720c */ /* 0x000ff60003f05270 */
[----:B------:R-:W-:Y:S05]  /*76f0*/  @P1 IMAD R4, R35, 0x800, R60 ;  /* 0x0000080023041824 */ /* 0x000fea00078e023c */
[----:B------:R-:W-:Y:S05]  /*7700*/  @P1 LEA R4, R4, UR49, 0x2 ;  /* 0x0000003104041c11 */ /* 0x000fea000f8e10ff */
[--C-:B-1----:R-:W-:Y:S02]  /*7710*/  @P1 IMAD.IADD R0, R82, 0x1, R4.reuse ;  /* 0x0000000152001824 */ /* 0x102fe400078e0204 */
[----:B------:R-:W-:Y:S01]  /*7720*/  @P1 IMAD.IADD R2, R81, 0x1, R4 ;  /* 0x0000000151021824 */ /* 0x000fe200078e0204 */
[----:B------:R-:W-:Y:S06]  /*7730*/  @P0 BRA `(.L_x_110) ;  /* 0x00000000000c0947 */ /* 0x000fec0003800000 */
[----:B------:R-:W-:Y:S04]  /*7740*/  SHF.L.U32 R34, R34, 0x1f, RZ ;  /* 0x0000001f22227819 */ /* 0x000fe800000006ff */
[----:B------:R-:W1:Y:S02]  /*7750*/  SYNCS.PHASECHK.TRANS64.TRYWAIT P0, [R3+URZ+0xc0], R34 ;  /* 0x0000c022030075a7 */ /* 0x000e6400080011ff */
[----:B-1----:R-:W-:Y:S05]  /*7760*/  @!P0 BRA `(.L_x_111) ;  /* 0x0000001400f48947 */ /* 0x002fea0003800000 */
.L_x_110:
[----:B------:R-:W-:Y:S05]  /*7770*/  BSYNC B0 ;  /* 0x0000000000007941 */ /* 0x000fea0003800000 */
.L_x_109:
[----:B------:R-:W-:Y:S11]  /*7780*/  ISETP.NE.AND P0, PT, R85, RZ, PT ;  /* 0x000000ff5500720c */ /* 0x000ff60003f05270 */
[----:B------:R-:W-:Y:S02]  /*7790*/  @!UPT UIADD3 URZ, UPT, UPT, URZ, URZ, URZ ;  /* 0x000000fffffff290 */ /* 0x000fe4000fffe0ff */
[----:B-1----:R-:W-:Y:S01]  /*77a0*/  @P0 IADD3 R3, PT, PT, R81, R0, RZ ;  /* 0x0000000051030210 */ /* 0x002fe20007ffe0ff */
[----:B------:R-:W-:Y:S05]  /*77b0*/  @P0 WARPSYNC.ALL ;  /* 0x0000000000000948 */ /* 0x000fea0003800000 */
[----:B------:R2:W3:Y:S04]  /*77c0*/  @P0 LDSM.16.M88.4 R48, [R4+0x400] ;  /* 0x000400000430083b */ /* 0x0004e80000000200 */
[----:B------:R2:W4:Y:S04]  /*77d0*/  @P0 LDSM.16.M88.4 R44, [R2+0x400] ;  /* 0x00040000022c083b */ /* 0x0005280000000200 */
[----:B------:R2:W1:Y:S04]  /*77e0*/  @P0 LDSM.16.M88.4 R40, [R0+0x400] ;  /* 0x000400000028083b */ /* 0x0004680000000200 */
[----:B------:R2:W1:Y:S02]  /*77f0*/  @P0 LDSM.16.M88.4 R36, [R3+0x400] ;  /* 0x000400000324083b */ /* 0x0004640000000200 */
.L_x_108:
[----:B------:R-:W-:Y:S05]  /*7800*/  BSYNC B1 ;  /* 0x0000000000017941 */ /* 0x000fea0003800000 */
.L_x_107:
[----:B-12---:R-:W-:Y:S05]  /*7810*/  VIADD R0, R25, 0x20 ;  /* 0x0000002019007836 */ /* 0x006fea0000000000 */
[----:B------:R-:W-:Y:S04]  /*7820*/  SHF.R.U32.HI R0, RZ, 0x15, R0 ;  /* 0x00000015ff007819 */ /* 0x000fe80000011600 */
[----:B------:R-:W-:Y:S11]  /*7830*/  LOP3.LUT P0, RZ, R0, 0x3, R63, 0x48, !PT ;  /* 0x0000000300ff7812 */ /* 0x000ff6000780483f */
[----:B------:R-:W-:Y:S02]  /*7840*/  @!UPT UIADD3 URZ, UPT, UPT, URZ, URZ, URZ ;  /* 0x000000fffffff290 */ /* 0x000fe4000fffe0ff */
[----:B------:R-:W-:Y:S05]  /*7850*/  @!P0 BRA `(.L_x_112) ;  /* 0x0000000000408947 */ /* 0x000fea0003800000 */
[----:B------:R-:W1:Y:S01]  /*7860*/  LDCU.64 UR8, c[0x4][0x70] ;  /* 0x01000e00ff0877ac */ /* 0x000e620008000a00 */
[----:B------:R-:W-:Y:S01]  /*7870*/  MOV R3, 0x0 ;  /* 0x0000000000037802 */ /* 0x000fe20000000f00 */
[----:B------:R-:W-:Y:S02]  /*7880*/  HFMA2 R12, -RZ, RZ, 0, 5.9604644775390625e-08 ;  /* 0x00000001ff0c7431 */ /* 0x000fe400000001ff */
[----:B------:R-:W-:Y:S02]  /*7890*/  IMAD.MOV.U32 R8, RZ, RZ, 0x192 ;  /* 0x00000192ff087424 */ /* 0x000fe400078e00ff */
[----:B------:R-:W-:Y:S01]  /*78a0*/  IMAD.MOV.U32 R13, RZ, RZ, RZ ;  /* 0x000000ffff0d7224 */ /* 0x000fe200078e00ff */
[----:B------:R-:W2:Y:S01]  /*78b0*/  LDCU.64 UR6, c[0x4][0x78] ;  /* 0x01000f00ff0677ac */ /* 0x000ea20008000a00 */
[----:B------:R-:W3:Y:S01]  /*78c0*/  LDC.64 R2, c[0x4][R3] ;  /* 0x0100000003027b82 */ /* 0x000ee20000000a00 */
[----:B------:R-:W5:Y:S01]  /*78d0*/  LDCU.64 UR4, c[0x4][0x10] ;  /* 0x01000200ff0477ac */ /* 0x000f620008000a00 */
[----:B-1----:R-:W-:Y:S01]  /*78e0*/  MOV R5, UR9 ;  /* 0x0000000900057c02 */ /* 0x002fe20008000f00 */
[----:B------:R-:W-:Y:S01]  /*78f0*/  IMAD.U32 R4, RZ, RZ, UR8 ;  /* 0x00000008ff047e24 */ /* 0x000fe2000f8e00ff */
[----:B--2---:R-:W-:Y:S01]  /*7900*/  MOV R7, UR7 ;  /* 0x0000000700077c02 */ /* 0x004fe20008000f00 */
[----:B------:R-:W-:Y:S01]  /*7910*/  IMAD.U32 R6, RZ, RZ, UR6 ;  /* 0x00000006ff067e24 */ /* 0x000fe2000f8e00ff */
[----:B-----5:R-:W-:Y:S01]  /*7920*/  MOV R11, UR5 ;  /* 0x00000005000b7c02 */ /* 0x020fe20008000f00 */
[----:B------:R-:W-:Y:S02]  /*7930*/  IMAD.U32 R10, RZ, RZ, UR4 ;  /* 0x00000004ff0a7e24 */ /* 0x000fe4000f8e00ff */
[----:B------:R-:W-:Y:S07]  /*7940*/  LEPC R20, `(.L_x_112) ;  /* 0x000000001014794e */ /* 0x000fee0000000000 */
[----:B---34-:R-:W-:Y:S05]  /*7950*/  CALL.ABS.NOINC R2 ;  /* 0x0000000002007343 */ /* 0x018fea0003c00000 */
.L_x_112:
[----:B------:R-:W-:Y:S01]  /*7960*/  ISETP.NE.AND P0, PT, R61, RZ, PT ;  /* 0x000000ff3d00720c */ /* 0x000fe20003f05270 */
[----:B------:R-:W-:Y:S05]  /*7970*/  WARPSYNC.ALL ;  /* 0x0000000000007948 */ /* 0x000fea0003800000 */
[----:B------:R-:W-:Y:S01]  /*7980*/  R2UR UR4, R25 ;  /* 0x00000000190472ca */ /* 0x000fe200000e0000 */
[----:B------:R-:W1:Y:S01]  /*7990*/  S2UR UR5, SR_CgaCtaId ;  /* 0x00000000000579c3 */ /* 0x000e620000008800 */
[----:B---3--:R-:W-:Y:S01]  /*79a0*/  LOP3.LUT R0, R48, 0xffffe000, RZ, 0xc0, !PT ;  /* 0xffffe00030007812 */ /* 0x008fe200078ec0ff */
[----:B------:R-:W-:Y:S01]  /*79b0*/  BSSY.RECONVERGENT B0, `(.L_x_113) ;  /* 0x0000064000007945 */ /* 0x000fe20003800200 */
[----:B------:R-:W-:Y:S02]  /*79c0*/  LOP3.LUT R2, R49, 0xffffe000, RZ, 0xc0, !PT ;  /* 0xffffe00031027812 */ /* 0x000fe400078ec0ff */
[----:B------:R-:W-:Y:S02]  /*79d0*/  LOP3.LUT R3, R50, 0xffffe000, RZ, 0xc0, !PT ;  /* 0xffffe00032037812 */ /* 0x000fe400078ec0ff */
[----:B------:R-:W-:Y:S02]  /*79e0*/  LOP3.LUT R20, R51, 0xffffe000, RZ, 0xc0, !PT ;  /* 0xffffe00033147812 */ /* 0x000fe400078ec0ff */
[----:B----4-:R-:W-:Y:S02]  /*79f0*/  LOP3.LUT R21, R44, 0xffffe000, RZ, 0xc0, !PT ;  /* 0xffffe0002c157812 */ /* 0x010fe400078ec0ff */
[----:B------:R-:W-:Y:S01]  /*7a00*/  LOP3.LUT R26, R45, 0xffffe000, RZ, 0xc0, !PT ;  /* 0xffffe0002d1a7812 */ /* 0x000fe200078ec0ff */
[----:B------:R-:W2:Y:S01]  /*7a10*/  LDTM.16dp128bit.x8 R4, tmem[UR4+0x20] ;  /* 0x00002004000479ee */ /* 0x000ea20008180000 */
[----:B------:R-:W-:Y:S01]  /*7a20*/  R2UR UR4, R83 ;  /* 0x00000000530472ca */ /* 0x000fe200000e0000 */
[----:B------:R-:W-:Y:S01]  /*7a30*/  IMAD.U32 R83, RZ, RZ, UR40 ;  /* 0x00000028ff537e24 */ /* 0x000fe2000f8e00ff */
[----:B------:R-:W-:Y:S01]  /*7a40*/  LOP3.LUT R29, R46, 0xffffe000, RZ, 0xc0, !PT ;  /* 0xffffe0002e1d7812 */ /* 0x000fe200078ec0ff */
[----:B------:R-:W-:Y:S01]  /*7a50*/  NOP ;  /* 0x0000000000007918 */ /* 0x000fe20000000000 */
[----:B------:R-:W-:Y:S01]  /*7a60*/  LOP3.LUT R28, R47, 0xffffe000, RZ, 0xc0, !PT ;  /* 0xffffe0002f1c7812 */ /* 0x000fe200078ec0ff */
[----:B------:R-:W-:Y:S01]  /*7a70*/  IMAD R83, R83, 0x800, R60 ;  /* 0x0000080053537824 */ /* 0x000fe200078e023c */
[----:B------:R-:W-:Y:S02]  /*7a80*/  LOP3.LUT R31, R40, 0xffffe000, RZ, 0xc0, !PT ;  /* 0xffffe000281f7812 */ /* 0x000fe400078ec0ff */
[----:B------:R-:W-:Y:S02]  /*7a90*/  LOP3.LUT R30, R41, 0xffffe000, RZ, 0xc0, !PT ;  /* 0xffffe000291e7812 */ /* 0x000fe400078ec0ff */
[----:B------:R-:W-:Y:S02]  /*7aa0*/  LOP3.LUT R33, R42, 0xffffe000, RZ, 0xc0, !PT ;  /* 0xffffe0002a217812 */ /* 0x000fe400078ec0ff */
[----:B------:R-:W-:Y:S01]  /*7ab0*/  LOP3.LUT R32, R43, 0xffffe000, RZ, 0xc0, !PT ;  /* 0xffffe0002b207812 */ /* 0x000fe200078ec0ff */
[----:B------:R-:W-:Y:S01]  /*7ac0*/  UIADD3 UR4, UPT, UPT, UR4, 0x120, URZ ;  /* 0x0000012004047890 */ /* 0x000fe2000fffe0ff */
[----:B------:R-:W-:Y:S02]  /*7ad0*/  LOP3.LUT R35, R36, 0xffffe000, RZ, 0xc0, !PT ;  /* 0xffffe00024237812 */ /* 0x000fe400078ec0ff */
[----:B------:R-:W-:Y:S02]  /*7ae0*/  LOP3.LUT R34, R37, 0xffffe000, RZ, 0xc0, !PT ;  /* 0xffffe00025227812 */ /* 0x000fe400078ec0ff */
[----:B------:R-:W-:Y:S02]  /*7af0*/  LEA R83, R83, UR49, 0x2 ;  /* 0x0000003153537c11 */ /* 0x000fe4000f8e10ff */
[----:B------:R-:W-:Y:S02]  /*7b00*/  LOP3.LUT R37, R38, 0xffffe000, RZ, 0xc0, !PT ;  /* 0xffffe00026257812 */ /* 0x000fe400078ec0ff */
[----:B------:R-:W-:Y:S01]  /*7b10*/  LOP3.LUT R36, R39, 0xffffe000, RZ, 0xc0, !PT ;  /* 0xffffe00027247812 */ /* 0x000fe200078ec0ff */
[C---:B--2---:R-:W-:Y:S01]  /*7b20*/  FMUL R4, R24.reuse, R4 ;  /* 0x0000000418047220 */ /* 0x044fe20000400000 */
[--C-:B------:R-:W-:Y:S01]  /*7b30*/  IADD3 R84, PT, PT, R81, 0x400, R83.reuse ;  /* 0x0000040051547810 */ /* 0x100fe20007ffe053 */
[----:B------:R-:W-:Y:S01]  /*7b40*/  FMUL R5, R24, R5 ;  /* 0x0000000518057220 */ /* 0x000fe20000400000 */
[----:B------:R-:W-:Y:S01]  /*7b50*/  IADD3 R82, PT, PT, R82, 0x400, R83 ;  /* 0x0000040052527810 */ /* 0x000fe20007ffe053 */
[C---:B------:R-:W-:Y:S01]  /*7b60*/  FMUL R6, R24.reuse, R6 ;  /* 0x0000000618067220 */ /* 0x040fe20000400000 */
[C---:B------:R-:W-:Y:S01]  /*7b70*/  FMUL R7, R24.reuse, R7 ;  /* 0x0000000718077220 */ /* 0x040fe20000400000 */
[C---:B------:R-:W-:Y:S01]  /*7b80*/  FFMA R4, R27.reuse, R0, R4 ;  /* 0x000000001b047223 */ /* 0x040fe20000000004 */
[C---:B------:R-:W-:Y:S01]  /*7b90*/  FMUL R8, R24.reuse, R8 ;  /* 0x0000000818087220 */ /* 0x040fe20000400000 */
[C---:B------:R-:W-:Y:S01]  /*7ba0*/  FFMA R5, R27.reuse, R2, R5 ;  /* 0x000000021b057223 */ /* 0x040fe20000000005 */
[C---:B------:R-:W-:Y:S01]  /*7bb0*/  FMUL R9, R24.reuse, R9 ;  /* 0x0000000918097220 */ /* 0x040fe20000400000 */
[C---:B------:R-:W-:Y:S01]  /*7bc0*/  FFMA R6, R27.reuse, R3, R6 ;  /* 0x000000031b067223 */ /* 0x040fe20000000006 */
[----:B------:R-:W-:Y:S01]  /*7bd0*/  F2FP.TF32.F32.PACK_B R4, R4 ;  /* 0x00000004ff04723e */ /* 0x000fe200024050ff */
[C---:B------:R-:W-:Y:S01]  /*7be0*/  FMUL R10, R24.reuse, R10 ;  /* 0x0000000a180a7220 */ /* 0x040fe20000400000 */
[----:B------:R-:W-:Y:S01]  /*7bf0*/  F2FP.TF32.F32.PACK_B R5, R5 ;  /* 0x00000005ff05723e */ /* 0x000fe200024050ff */
[C---:B------:R-:W-:Y:S01]  /*7c00*/  FFMA R7, R27.reuse, R20, R7 ;  /* 0x000000141b077223 */ /* 0x040fe20000000007 */
[C---:B------:R-:W-:Y:S01]  /*7c10*/  FMUL R11, R24.reuse, R11 ;  /* 0x0000000b180b7220 */ /* 0x040fe20000400000 */
[----:B-1----:R-:W-:Y:S01]  /*7c20*/  UPRMT UR4, UR5, 0x654, UR4 ;  /* 0x0000065405047896 */ /* 0x002fe20008000004 */
[C---:B------:R-:W-:Y:S01]  /*7c30*/  FFMA R8, R27.reuse, R21, R8 ;  /* 0x000000151b087223 */ /* 0x040fe20000000008 */
[C---:B------:R-:W-:Y:S01]  /*7c40*/  FMUL R12, R24.reuse, R12 ;  /* 0x0000000c180c7220 */ /* 0x040fe20000400000 */
[C---:B------:R-:W-:Y:S01]  /*7c50*/  FFMA R9, R27.reuse, R26, R9 ;  /* 0x0000001a1b097223 */ /* 0x040fe20000000009 */
[C---:B------:R-:W-:Y:S01]  /*7c60*/  FMUL R13, R24.reuse, R13 ;  /* 0x0000000d180d7220 */ /* 0x040fe20000400000 */
[C---:B------:R-:W-:Y:S01]  /*7c70*/  FFMA R10, R27.reuse, R29, R10 ;  /* 0x0000001d1b0a7223 */ /* 0x040fe2000000000a */
[C---:B------:R-:W-:Y:S01]  /*7c80*/  FMUL R14, R24.reuse, R14 ;  /* 0x0000000e180e7220 */ /* 0x040fe20000400000 */
[C---:B------:R-:W-:Y:S01]  /*7c90*/  FFMA R11, R27.reuse, R28, R11 ;  /* 0x0000001c1b0b7223 */ /* 0x040fe2000000000b */
[C---:B------:R-:W-:Y:S01]  /*7ca0*/  FMUL R15, R24.reuse, R15 ;  /* 0x0000000f180f7220 */ /* 0x040fe20000400000 */
[----:B------:R-:W-:Y:S01]  /*7cb0*/  F2FP.TF32.F32.PACK_B R6, R6 ;  /* 0x00000006ff06723e */ /* 0x000fe200024050ff */
[C---:B------:R-:W-:Y:S01]  /*7cc0*/  FFMA R12, R27.reuse, R31, R12 ;  /* 0x0000001f1b0c7223 */ /* 0x040fe2000000000c */
[----:B------:R-:W-:Y:S01]  /*7cd0*/  F2FP.TF32.F32.PACK_B R7, R7 ;  /* 0x00000007ff07723e */ /* 0x000fe200024050ff */
[C---:B------:R-:W-:Y:S01]  /*7ce0*/  FMUL R16, R24.reuse, R16 ;  /* 0x0000001018107220 */ /* 0x040fe20000400000 */
[C---:B------:R-:W-:Y:S01]  /*7cf0*/  FFMA R13, R27.reuse, R30, R13 ;  /* 0x0000001e1b0d7223 */ /* 0x040fe2000000000d */
[C---:B------:R-:W-:Y:S01]  /*7d00*/  FMUL R17, R24.reuse, R17 ;  /* 0x0000001118117220 */ /* 0x040fe20000400000 */
[C---:B------:R-:W-:Y:S01]  /*7d10*/  FFMA R14, R27.reuse, R33, R14 ;  /* 0x000000211b0e7223 */ /* 0x040fe2000000000e */
[C---:B------:R-:W-:Y:S01]  /*7d20*/  FMUL R18, R24.reuse, R18 ;  /* 0x0000001218127220 */ /* 0x040fe20000400000 */
[C---:B------:R-:W-:Y:S01]  /*7d30*/  FFMA R15, R27.reuse, R32, R15 ;  /* 0x000000201b0f7223 */ /* 0x040fe2000000000f */
[----:B------:R-:W-:Y:S01]  /*7d40*/  FMUL R19, R24, R19 ;  /* 0x0000001318137220 */ /* 0x000fe20000400000 */
[----:B------:R-:W-:Y:S01]  /*7d50*/  F2FP.TF32.F32.PACK_B R8, R8 ;  /* 0x00000008ff08723e */ /* 0x000fe200024050ff */
[C---:B------:R-:W-:Y:S01]  /*7d60*/  FFMA R16, R27.reuse, R35, R16 ;  /* 0x000000231b107223 */ /* 0x040fe20000000010 */
[----:B------:R-:W-:Y:S01]  /*7d70*/  F2FP.TF32.F32.PACK_B R9, R9 ;  /* 0x00000009ff09723e */ /* 0x000fe200024050ff */
[----:B------:R-:W-:Y:S01]  /*7d80*/  SYNCS.ARRIVE.TRANS64.RED.A1T0 RZ, [UR4], RZ ;  /* 0x000000ffffff79a7 */ /* 0x000fe20008100404 */
[----:B------:R1:W-:Y:S01]  /*7d90*/  STSM.16.M88.4 [R83+0x400], R4 ;  /* 0x0004000453007844 */ /* 0x0003e20000000200 */
[----:B------:R-:W-:Y:S01]  /*7da0*/  F2FP.TF32.F32.PACK_B R10, R10 ;  /* 0x0000000aff0a723e */ /* 0x000fe200024050ff */
[C---:B------:R-:W-:Y:S01]  /*7db0*/  FFMA R17, R27.reuse, R34, R17 ;  /* 0x000000221b117223 */ /* 0x040fe20000000011 */
[----:B------:R-:W-:Y:S01]  /*7dc0*/  F2FP.TF32.F32.PACK_B R11, R11 ;  /* 0x0000000bff0b723e */ /* 0x000fe200024050ff */
[C---:B------:R-:W-:Y:S01]  /*7dd0*/  FFMA R18, R27.reuse, R37, R18 ;  /* 0x000000251b127223 */ /* 0x040fe20000000012 */
[----:B------:R-:W-:Y:S01]  /*7de0*/  FFMA R19, R27, R36, R19 ;  /* 0x000000241b137223 */ /* 0x000fe20000000013 */
[----:B------:R-:W-:Y:S01]  /*7df0*/  F2FP.TF32.F32.PACK_B R12, R12 ;  /* 0x0000000cff0c723e */ /* 0x000fe200024050ff */
[----:B------:R-:W-:Y:S01]  /*7e00*/  IMAD.IADD R81, R81, 0x1, R82 ;  /* 0x0000000151517824 */ /* 0x000fe200078e0252 */
[----:B------:R1:W-:Y:S01]  /*7e10*/  STSM.16.M88.4 [R84], R8 ;  /* 0x0000000854007844 */ /* 0x0003e20000000200 */
        /* <DEDUP_REMOVED lines=21> */
[----:B------:R-:W-:Y:S01]  /*7f70*/  R2UR UR12, R74 ;  /* 0x000000004a0c72ca */ /* 0x000fe200000e0000 */
[----:B------:R-:W-:Y:S01]  /*7f80*/  UIADD3 UR9, UPT, UPT, UR41, 0x20, URZ ;  /* 0x0000002029097890 */ /* 0x000fe2000fffe0ff */
[----:B------:R-:W-:Y:S01]  /*7f90*/  R2UR UR13, R75 ;  /* 0x000000004b0d72ca */ /* 0x000fe200000e0000 */
[----:B------:R-:W-:Y:S02]  /*7fa0*/  UIADD3 UR8, UPT, UPT, UR5, 0x400, URZ ;  /* 0x0000040005087890 */ /* 0x000fe4000fffe0ff */
[----:B--2---:R-:W-:Y:S04]  /*7fb0*/  UIADD3 UR4, UP0, UPT, UR6, 0x780, URZ ;  /* 0x0000078006047890 */ /* 0x004fe8000ff1e0ff */
[----:B------:R-:W-:Y:S09]  /*7fc0*/  UIADD3.X UR5, UPT, UPT, URZ, UR7, URZ, UP0, !UPT ;  /* 0x00000007ff057290 */ /* 0x000ff200087fe4ff */
[----:B------:R2:W-:Y:S02]  /*7fd0*/  UTMASTG.5D.IM2COL [UR8], [UR4] ;  /* 0x00000008040073b5 */ /* 0x0005e40008060000 */
[----:B--2---:R0:W-:Y:S02]  /*7fe0*/  UTMACMDFLUSH ;  /* 0x00000000000079b7 */ /* 0x0041e40000000000 */
.L_x_114:
[----:B------:R-:W-:Y:S05]  /*7ff0*/  BSYNC.RECONVERGENT B0 ;  /* 0x0000000000007941 */ /* 0x000fea0003800200 */
.L_x_113:
[----:B------:R-:W-:Y:S01]  /*8000*/  UIADD3 UR4, UPT, UPT, UR40, 0x1, URZ ;  /* 0x0000000128047890 */ /* 0x000fe2000fffe0ff */
[----:B------:R-:W-:Y:S03]  /*8010*/  BSSY.RECONVERGENT B0, `(.L_x_115) ;  /* 0x0000008000007945 */ /* 0x000fe60003800200 */
[----:B------:R-:W-:Y:S04]  /*8020*/  UISETP.NE.AND UP0, UPT, UR4, 0x3, UPT ;  /* 0x000000030400788c */ /* 0x000fe8000bf05270 */
[----:B------:R-:W-:Y:S02]  /*8030*/  UISETP.EQ.XOR UP1, UPT, UR42, 0x3, !UP0 ;  /* 0x000000032a00788c */ /* 0x000fe4000c722a70 */
[----:B------:R-:W-:Y:S02]  /*8040*/  USEL UR50, UR4, URZ, UP0 ;  /* 0x000000ff04327287 */ /* 0x000fe40008000000 */
[----:B------:R-:W-:Y:S04]  /*8050*/  USEL UR5, URZ, 0x1, !UP1 ;  /* 0x00000001ff057887 */ /* 0x000fe8000c800000 */
[----:B------:R-:W-:Y:S01]  /*8060*/  ULOP3.LUT UR55, UR55, UR5, URZ, 0x3c, !UPT ;  /* 0x0000000537377292 */ /* 0x000fe2000f8e3cff */
[----:B------:R-:W-:Y:S11]  /*8070*/  @P0 BRA `(.L_x_116) ;  /* 0x0000000000040947 */ /* 0x000ff60003800000 */
[----:B------:R-:W-:Y:S04]  /*8080*/  DEPBAR.LE SB0, 0x1 ;  /* 0x000080400000791a */ /* 0x000fe80000000000 */
.L_x_116:
[----:B------:R-:W-:Y:S05]  /*8090*/  BSYNC.RECONVERGENT B0 ;  /* 0x0000000000007941 */ /* 0x000fea0003800200 */
.L_x_115:
[----:B------:R-:W-:Y:S01]  /*80a0*/  BAR.SYNC.DEFER_BLOCKING 0x1, 0x80 ;  /* 0x0042000000007b1d */ /* 0x000fe20000010000 */
[----:B------:R-:W-:Y:S01]  /*80b0*/  UISETP.NE.AND UP0, UPT, UR53, -0x2, UPT ;  /* 0xfffffffe3500788c */ /* 0x000fe2000bf05270 */
[----:B------:R-:W-:Y:S08]  /*80c0*/  IADD3 R0, PT, PT, R22, 0x1, RZ ;  /* 0x0000000116007810 */ /* 0x000ff00007ffe0ff */
[----:B------:R-:W-:Y:S05]  /*80d0*/  BRA.U !UP0, `(.L_x_117) ;  /* 0x0000000108287547 */ /* 0x000fea000b800000 */
[----:B------:R-:W2:Y:S01]  /*80e0*/  S2R R2, SR_CgaCtaId ;  /* 0x0000000000027919 */ /* 0x000ea20000008800 */
[----:B------:R-:W-:Y:S01]  /*80f0*/  ISETP.NE.AND P0, PT, R80, RZ, PT ;  /* 0x000000ff5000720c */ /* 0x000fe20003f05270 */
[----:B------:R-:W-:Y:S01]  /*8100*/  IMAD.U32 R3, RZ, RZ, UR52 ;  /* 0x00000034ff037e24 */ /* 0x000fe2000f8e00ff */
[----:B------:R-:W-:Y:S04]  /*8110*/  UIADD3 UR4, UPT, UPT, UR52, 0x1, URZ ;  /* 0x0000000134047890 */ /* 0x000fe8000fffe0ff */
[----:B------:R-:W-:Y:S04]  /*8120*/  UISETP.NE.AND UP0, UPT, UR4, 0x3, UPT ;  /* 0x000000030400788c */ /* 0x000fe8000bf05270 */
[----:B------:R-:W-:Y:S03]  /*8130*/  USEL UR52, UR4, URZ, UP0 ;  /* 0x000000ff04347287 */ /* 0x000fe60008000000 */
[----:B------:R-:W-:Y:S05]  /*8140*/  @P0 LEA R3, R3, UR49, 0x3 ;  /* 0x0000003103030c11 */ /* 0x000fea000f8e18ff */
[----:B------:R-:W-:Y:S05]  /*8150*/  @P0 VIADD R3, R3, 0xd8 ;  /* 0x000000d803030836 */ /* 0x000fea0000000000 */
[----:B--2---:R-:W-:Y:S04]  /*8160*/  @P0 PRMT R2, R2, 0x654, R3 ;  /* 0x0000065402020816 */ /* 0x004fe80000000003 */
[----:B------:R2:W-:Y:S03]  /*8170*/  @P0 SYNCS.ARRIVE.TRANS64.RED.A1T0 RZ, [R2+URZ], RZ ;  /* 0x000000ff02ff09a7 */ /* 0x0005e600081004ff */
.L_x_117:
[----:B------:R-:W-:Y:S01]  /*8180*/  R2UR UR4, R79 ;  /* 0x000000004f0472ca */ /* 0x000fe200000e0000 */
[----:B------:R-:W-:Y:S01]  /*8190*/  UIADD3 UR53, UPT, UPT, UR53, 0x2, URZ ;  /* 0x0000000235357890 */ /* 0x000fe2000fffe0ff */
[----:B------:R-:W-:Y:S02]  /*81a0*/  R2UR UR5, R56 ;  /* 0x00000000380572ca */ /* 0x000fe400000e0000 */
[----:B------:R-:W-:Y:S02]  /*81b0*/  R2UR UR54, R73 ;  /* 0x00000000493672ca */ /* 0x000fe400000e0000 */
[----:B------:R-:W-:Y:S02]  /*81c0*/  ISETP.NE.AND P0, PT, R0, 0x2, PT ;  /* 0x000000020000780c */ /* 0x000fe40003f05270 */
[----:B------:R-:W-:Y:S02]  /*81d0*/  LOP3.LUT R58, R58, 0x1, RZ, 0x3c, !PT ;  /* 0x000000013a3a7812 */ /* 0x000fe400078e3cff */
[----:B--2---:R-:W-:Y:S02]  /*81e0*/  SEL R2, RZ, 0x1, P0 ;  /* 0x00000001ff027807 */ /* 0x004fe40000000000 */
[----:B------:R-:W-:Y:S01]  /*81f0*/  SEL R22, R0, RZ, P0 ;  /* 0x000000ff00167207 */ /* 0x000fe20000000000 */
[----:B------:R-:W-:Y:S01]  /*8200*/  UISETP.NE.AND UP0, UPT, UR4, URZ, UPT ;  /* 0x000000ff0400728c */ /* 0x000fe2000bf05270 */
[----:B------:R-:W-:Y:S01]  /*8210*/  R2UR UR4, R57 ;  /* 0x00000000390472ca */ /* 0x000fe200000e0000 */
[----:B------:R-:W-:Y:S01]  /*8220*/  UIADD3 UR23, UPT, UPT, UR36, UR5, URZ ;  /* 0x0000000524177290 */ /* 0x000fe2000fffe0ff */
[----:B------:R-:W-:Y:S11]  /*8230*/  LOP3.LUT R59, R59, R2, RZ, 0x3c, !PT ;  /* 0x000000023b3b7212 */ /* 0x000ff600078e3cff */
[----:B------:R-:W-:Y:S01]  /*8240*/  UIADD3 UR51, UPT, UPT, UR37, UR4, URZ ;  /* 0x0000000425337290 */ /* 0x000fe2000fffe0ff */
[----:B------:R-:W-:Y:S11]  /*8250*/  BRA.U UP0, `(.L_x_118) ;  /* 0xffffffd900487547 */ /* 0x000ff6000b83ffff */
[----:B------:R-:W-:-:S13]  /*8260*/  R2UR UR4, R70 ;  /* 0x00000000460472ca */ /* 0x000fda00000e0000 */
[----:B------:R-:W-:-:S09]  /*8270*/  UISETP.NE.AND UP0, UPT, UR4, URZ, UPT ;  /* 0x000000ff0400728c */ /* 0x000fd2000bf05270 */
[----:B------:R-:W-:Y:S05]  /*8280*/  BRA.U !UP0, `(.L_x_119) ;  /* 0x0000000108487547 */ /* 0x000fea000b800000 */
[----:B------:R-:W2:Y:S02]  /*8290*/  LDCU.64 UR4, c[0x0][0x990] ;  /* 0x00013200ff0477ac */ /* 0x000ea40008000a00 */
[----:B--2---:R-:W-:-:S04]  /*82a0*/  UISETP.NE.U32.AND UP0, UPT, UR4, URZ, UPT ;  /* 0x000000ff0400728c */ /* 0x004fc8000bf05070 */
[----:B------:R-:W-:-:S09]  /*82b0*/  UISETP.NE.AND.EX UP0, UPT, UR5, URZ, UPT, UP0 ;  /* 0x000000ff0500728c */ /* 0x000fd2000bf05300 */
[----:B------:R-:W-:Y:S05]  /*82c0*/  BRA.U UP0, `(.L_x_120) ;  /* 0x00000001000c7547 */ /* 0x000fea000b800000 */
[----:B------:R-:W-:-:S13]  /*82d0*/  FSETP.NEU.AND P0, PT, R27, RZ, PT ;  /* 0x000000ff1b00720b */ /* 0x000fda0003f0d000 */
[----:B------:R-:W-:Y:S05]  /*82e0*/  @!P0 EXIT ;  /* 0x000000000000894d */ /* 0x000fea0003800000 */
[----:B------:R-:W-:Y:S05]  /*82f0*/  BRA `(.L_x_119) ;  /* 0x00000000002c7947 */ /* 0x000fea0003800000 */
.L_x_120:
[----:B------:R-:W-:Y:S01]  /*8300*/  ISETP.NE.AND P0, PT, R78, RZ, PT ;  /* 0x000000ff4e00720c */ /* 0x000fe20003f05270 */
[----:B------:R-:W-:-:S12]  /*8310*/  BSSY.RECONVERGENT B0, `(.L_x_119) ;  /* 0x0000009000007945 */ /* 0x000fd80003800200 */
[----:B------:R-:W-:Y:S05]  /*8320*/  @P0 BRA `(.L_x_121) ;  /* 0x0000000000140947 */ /* 0x000fea0003800000 */
[----:B------:R-:W2:Y:S02]  /*8330*/  LDCU.64 UR4, c[0x0][0x988] ;  /* 0x00013100ff0477ac */ /* 0x000ea40008000a00 */
[----:B--2---:R-:W-:-:S04]  /*8340*/  ISETP.NE.U32.AND P0, PT, RZ, UR4, PT ;  /* 0x00000004ff007c0c */ /* 0x004fc8000bf05070 */
[----:B------:R-:W-:-:S13]  /*8350*/  ISETP.NE.AND.EX P0, PT, RZ, UR5, PT, P0 ;  /* 0x00000005ff007c0c */ /* 0x000fda000bf05300 */
[----:B------:R-:W-:Y:S05]  /*8360*/  @!P0 EXIT ;  /* 0x000000000000894d */ /* 0x000fea0003800000 */
[----:B------:R-:W-:Y:S05]  /*8370*/  BRA `(.L_x_122) ;  /* 0x0000000000087947 */ /* 0x000fea0003800000 */
.L_x_121:
[----:B------:R-:W-:-:S13]  /*8380*/  FSETP.NEU.AND P0, PT, R27, RZ, PT ;  /* 0x000000ff1b00720b */ /* 0x000fda0003f0d000 */
[----:B------:R-:W-:Y:S05]  /*8390*/  @!P0 EXIT ;  /* 0x000000000000894d */ /* 0x000fea0003800000 */
.L_x_122:
[----:B------:R-:W-:Y:S05]  /*83a0*/  BSYNC.RECONVERGENT B0 ;  /* 0x0000000000007941 */ /* 0x000fea0003800200 */
.L_x_119:
[----:B------:R-:W2:Y:S01]  /*83b0*/  S2UR UR5, SR_CgaCtaId ;  /* 0x00000000000579c3 */ /* 0x000ea20000008800 */
[----:B------:R-:W-:Y:S01]  /*83c0*/  ULEA UR4, UR52, UR49, 0x3 ;  /* 0x0000003134047291 */ /* 0x000fe2000f8e18ff */
[----:B------:R-:W-:-:S04]  /*83d0*/  DEPBAR.LE SB0, 0x0 ;  /* 0x000080000000791a */ /* 0x000fc80000000000 */
[----:B------:R-:W-:-:S04]  /*83e0*/  UIADD3 UR4, UPT, UPT, UR4, 0xd8, URZ ;  /* 0x000000d804047890 */ /* 0x000fc8000fffe0ff */
[----:B--2---:R-:W-:-:S09]  /*83f0*/  UPRMT UR4, UR5, 0x654, UR4 ;  /* 0x0000065405047896 */ /* 0x004fd20008000004 */
[----:B------:R-:W-:Y:S01]  /*8400*/  SYNCS.ARRIVE.TRANS64.RED.A1T0 RZ, [UR4], RZ ;  /* 0x000000ffffff79a7 */ /* 0x000fe20008100404 */
[----:B------:R-:W-:Y:S05]  /*8410*/  EXIT ;  /* 0x000000000000794d */ /* 0x000fea0003800000 */
.L_x_25:
[----:B------:R-:W-:Y:S07]  /*8420*/  MOV R0, UR17 ;  /* 0x0000001100007c02 */ /* 0x000fee0008000f00 */
.L_x_123:
[----:B--2---:R2:W4:Y:S02]  /*8430*/  SYNCS.PHASECHK.TRANS64.TRYWAIT P0, [R0+URZ+0x60], R5 ;  /* 0x00006005000075a7 */ /* 0x00452400080011ff */
[----:B----4-:R-:W-:Y:S05]  /*8440*/  @!P0 NANOSLEEP.SYNCS 0x989680 ;  /* 0x009896800000895d */ /* 0x010fea0003900000 */
[----:B------:R-:W4:Y:S02]  /*8450*/  @!P0 SYNCS.PHASECHK.TRANS64 P0, [R0+URZ+0x60], R5 ;  /* 0x00006005000085a7 */ /* 0x000f2400080010ff */
[----:B----4-:R-:W-:Y:S05]  /*8460*/  @!P0 BRA `(.L_x_123) ;  /* 0xfffffffc00f08947 */ /* 0x010fea000383ffff */
[----:B------:R-:W-:Y:S05]  /*8470*/  BRA `(.L_x_24) ;  /* 0xffffff9400b47947 */ /* 0x000fea000383ffff */
.L_x_32:
[----:B------:R-:W-:Y:S07]  /*8480*/  MOV R0, UR9 ;  /* 0x0000000900007c02 */ /* 0x000fee0008000f00 */
.L_x_124:
[----:B--2---:R2:W4:Y:S02]  /*8490*/  SYNCS.PHASECHK.TRANS64.TRYWAIT P0, [R0+URZ+0x60], R5 ;  /* 0x00006005000075a7 */ /* 0x00452400080011ff */
[----:B----4-:R-:W-:Y:S05]  /*84a0*/  @!P0 NANOSLEEP.SYNCS 0x989680 ;  /* 0x009896800000895d */ /* 0x010fea0003900000 */
[----:B------:R-:W4:Y:S02]  /*84b0*/  @!P0 SYNCS.PHASECHK.TRANS64 P0, [R0+URZ+0x60], R5 ;  /* 0x00006005000085a7 */ /* 0x000f2400080010ff */
[----:B----4-:R-:W-:Y:S05]  /*84c0*/  @!P0 BRA `(.L_x_124) ;  /* 0xfffffffc00f08947 */ /* 0x010fea000383ffff */
[----:B------:R-:W-:Y:S05]  /*84d0*/  BRA `(.L_x_31) ;  /* 0xffffff9c00707947 */ /* 0x000fea000383ffff */
.L_x_37:
[----:B-1----:R-:W-:-:S07]  /*84e0*/  MOV R0, UR41 ;  /* 0x0000002900007c02 */ /* 0x002fce0008000f00 */
.L_x_125:
[----:B-1----:R1:W2:Y:S02]  /*84f0*/  SYNCS.PHASECHK.TRANS64.TRYWAIT P0, [R0+URZ+0x100], R5 ;  /* 0x00010005000075a7 */ /* 0x0022a400080011ff */
[----:B--2---:R-:W-:Y:S05]  /*8500*/  @!P0 NANOSLEEP.SYNCS 0x989680 ;  /* 0x009896800000895d */ /* 0x004fea0003900000 */
[----:B------:R-:W2:Y:S02]  /*8510*/  @!P0 SYNCS.PHASECHK.TRANS64 P0, [R0+URZ+0x100], R5 ;  /* 0x00010005000085a7 */ /* 0x000ea400080010ff */
[----:B--2---:R-:W-:Y:S05]  /*8520*/  @!P0 BRA `(.L_x_125) ;  /* 0xfffffffc00f08947 */ /* 0x004fea000383ffff */
[----:B------:R-:W-:Y:S05]  /*8530*/  BRA `(.L_x_126) ;  /* 0xffffffa000807947 */ /* 0x000fea000383ffff */
.L_x_41:
[----:B------:R-:W-:-:S07]  /*8540*/  MOV R0, UR4 ;  /* 0x0000000400007c02 */ /* 0x000fce0008000f00 */
.L_x_127:
[----:B-1----:R1:W2:Y:S02]  /*8550*/  SYNCS.PHASECHK.TRANS64.TRYWAIT P0, [R0+URZ], R5 ;  /* 0x00000005000075a7 */ /* 0x0022a400080011ff */
[----:B--2---:R-:W-:Y:S05]  /*8560*/  @!P0 NANOSLEEP.SYNCS 0x989680 ;  /* 0x009896800000895d */ /* 0x004fea0003900000 */
[----:B------:R-:W2:Y:S02]  /*8570*/  @!P0 SYNCS.PHASECHK.TRANS64 P0, [R0+URZ], R5 ;  /* 0x00000005000085a7 */ /* 0x000ea400080010ff */
[----:B--2---:R-:W-:Y:S05]  /*8580*/  @!P0 BRA `(.L_x_127) ;  /* 0xfffffffc00f08947 */ /* 0x004fea000383ffff */
[----:B------:R-:W-:Y:S05]  /*8590*/  BRA `(.L_x_128) ;  /* 0xffffffa800147947 */ /* 0x000fea000383ffff */
.L_x_42:
[----:B-1----:R-:W-:-:S07]  /*85a0*/  MOV R0, UR5 ;  /* 0x0000000500007c02 */ /* 0x002fce0008000f00 */
.L_x_129:
[----:B-1----:R1:W2:Y:S02]  /*85b0*/  SYNCS.PHASECHK.TRANS64.TRYWAIT P0, [R0+URZ], R3 ;  /* 0x00000003000075a7 */ /* 0x0022a400080011ff */
[----:B--2---:R-:W-:Y:S05]  /*85c0*/  @!P0 NANOSLEEP.SYNCS 0x989680 ;  /* 0x009896800000895d */ /* 0x004fea0003900000 */
[----:B------:R-:W2:Y:S02]  /*85d0*/  @!P0 SYNCS.PHASECHK.TRANS64 P0, [R0+URZ], R3 ;  /* 0x00000003000085a7 */ /* 0x000ea400080010ff */
[----:B--2---:R-:W-:Y:S05]  /*85e0*/  @!P0 BRA `(.L_x_129) ;  /* 0xfffffffc00f08947 */ /* 0x004fea000383ffff */
[----:B------:R-:W-:Y:S05]  /*85f0*/  BRA `(.L_x_130) ;  /* 0xffffffa800207947 */ /* 0x000fea000383ffff */
.L_x_43:
[----:B------:R-:W-:-:S07]  /*8600*/  MOV R0, UR5 ;  /* 0x0000000500007c02 */ /* 0x000fce0008000f00 */
.L_x_131:
[----:B-1----:R1:W2:Y:S02]  /*8610*/  SYNCS.PHASECHK.TRANS64.TRYWAIT P0, [R0+URZ], R3 ;  /* 0x00000003000075a7 */ /* 0x0022a400080011ff */
[----:B--2---:R-:W-:Y:S05]  /*8620*/  @!P0 NANOSLEEP.SYNCS 0x989680 ;  /* 0x009896800000895d */ /* 0x004fea0003900000 */
[----:B------:R-:W2:Y:S02]  /*8630*/  @!P0 SYNCS.PHASECHK.TRANS64 P0, [R0+URZ], R3 ;  /* 0x00000003000085a7 */ /* 0x000ea400080010ff */
[----:B--2---:R-:W-:Y:S05]  /*8640*/  @!P0 BRA `(.L_x_131) ;  /* 0xfffffffc00f08947 */ /* 0x004fea000383ffff */
[----:B------:R-:W-:Y:S05]  /*8650*/  BRA `(.L_x_132) ;  /* 0xffffffa8002c7947 */ /* 0x000fea000383ffff */
.L_x_44:
[----:B------:R-:W-:-:S07]  /*8660*/  MOV R0, UR5 ;  /* 0x0000000500007c02 */ /* 0x000fce0008000f00 */
.L_x_133:
[----:B-1----:R1:W2:Y:S02]  /*8670*/  SYNCS.PHASECHK.TRANS64.TRYWAIT P0, [R0+URZ], R3 ;  /* 0x00000003000075a7 */ /* 0x0022a400080011ff */
[----:B--2---:R-:W-:Y:S05]  /*8680*/  @!P0 NANOSLEEP.SYNCS 0x989680 ;  /* 0x009896800000895d */ /* 0x004fea0003900000 */
[----:B------:R-:W2:Y:S02]  /*8690*/  @!P0 SYNCS.PHASECHK.TRANS64 P0, [R0+URZ], R3 ;  /* 0x00000003000085a7 */ /* 0x000ea400080010ff */
[----:B--2---:R-:W-:Y:S05]  /*86a0*/  @!P0 BRA `(.L_x_133) ;  /* 0xfffffffc00f08947 */ /* 0x004fea000383ffff */
[----:B------:R-:W-:Y:S05]  /*86b0*/  BRA `(.L_x_134) ;  /* 0xffffffa800387947 */ /* 0x000fea000383ffff */
.L_x_45:
[----:B------:R-:W-:-:S07]  /*86c0*/  MOV R0, UR5 ;  /* 0x0000000500007c02 */ /* 0x000fce0008000f00 */
.L_x_135:
[----:B-1----:R1:W2:Y:S02]  /*86d0*/  SYNCS.PHASECHK.TRANS64.TRYWAIT P0, [R0+URZ], R3 ;  /* 0x00000003000075a7 */ /* 0x0022a400080011ff */
[----:B--2---:R-:W-:Y:S05]  /*86e0*/  @!P0 NANOSLEEP.SYNCS 0x989680 ;  /* 0x009896800000895d */ /* 0x004fea0003900000 */
[----:B------:R-:W2:Y:S02]  /*86f0*/  @!P0 SYNCS.PHASECHK.TRANS64 P0, [R0+URZ], R3 ;  /* 0x00000003000085a7 */ /* 0x000ea400080010ff */
[----:B--2---:R-:W-:Y:S05]  /*8700*/  @!P0 BRA `(.L_x_135) ;  /* 0xfffffffc00f08947 */ /* 0x004fea000383ffff */
[----:B------:R-:W-:Y:S05]  /*8710*/  BRA `(.L_x_136) ;  /* 0xffffffa800447947 */ /* 0x000fea000383ffff */
.L_x_46:
[----:B------:R-:W-:-:S07]  /*8720*/  MOV R0, UR5 ;  /* 0x0000000500007c02 */ /* 0x000fce0008000f00 */
.L_x_137:
[----:B-1----:R1:W2:Y:S02]  /*8730*/  SYNCS.PHASECHK.TRANS64.TRYWAIT P0, [R0+URZ], R3 ;  /* 0x00000003000075a7 */ /* 0x0022a400080011ff */
[----:B--2---:R-:W-:Y:S05]  /*8740*/  @!P0 NANOSLEEP.SYNCS 0x989680 ;  /* 0x009896800000895d */ /* 0x004fea0003900000 */
[----:B------:R-:W2:Y:S02]  /*8750*/  @!P0 SYNCS.PHASECHK.TRANS64 P0, [R0+URZ], R3 ;  /* 0x00000003000085a7 */ /* 0x000ea400080010ff */
[----:B--2---:R-:W-:Y:S05]  /*8760*/  @!P0 BRA `(.L_x_137) ;  /* 0xfffffffc00f08947 */ /* 0x004fea000383ffff */
[----:B------:R-:W-:Y:S05]  /*8770*/  BRA `(.L_x_138) ;  /* 0xffffffa800507947 */ /* 0x000fea000383ffff */
.L_x_47:
[----:B------:R-:W-:-:S07]  /*8780*/  MOV R0, UR5 ;  /* 0x0000000500007c02 */ /* 0x000fce0008000f00 */
.L_x_139:
[----:B-1----:R1:W2:Y:S02]  /*8790*/  SYNCS.PHASECHK.TRANS64.TRYWAIT P0, [R0+URZ], R3 ;  /* 0x00000003000075a7 */ /* 0x0022a400080011ff */
[----:B--2---:R-:W-:Y:S05]  /*87a0*/  @!P0 NANOSLEEP.SYNCS 0x989680 ;  /* 0x009896800000895d */ /* 0x004fea0003900000 */
[----:B------:R-:W2:Y:S02]  /*87b0*/  @!P0 SYNCS.PHASECHK.TRANS64 P0, [R0+URZ], R3 ;  /* 0x00000003000085a7 */ /* 0x000ea400080010ff */
[----:B--2---:R-:W-:Y:S05]  /*87c0*/  @!P0 BRA `(.L_x_139) ;  /* 0xfffffffc00f08947 */ /* 0x004fea000383ffff */
[----:B------:R-:W-:Y:S05]  /*87d0*/  BRA `(.L_x_140) ;  /* 0xffffffa8005c7947 */ /* 0x000fea000383ffff */
.L_x_48:
[----:B------:R-:W-:-:S07]  /*87e0*/  MOV R0, UR5 ;  /* 0x0000000500007c02 */ /* 0x000fce0008000f00 */
.L_x_141:
[----:B-1----:R1:W2:Y:S02]  /*87f0*/  SYNCS.PHASECHK.TRANS64.TRYWAIT P0, [R0+URZ], R3 ;  /* 0x00000003000075a7 */ /* 0x0022a400080011ff */
[----:B--2---:R-:W-:Y:S05]  /*8800*/  @!P0 NANOSLEEP.SYNCS 0x989680 ;  /* 0x009896800000895d */ /* 0x004fea0003900000 */
[----:B------:R-:W2:Y:S02]  /*8810*/  @!P0 SYNCS.PHASECHK.TRANS64 P0, [R0+URZ], R3 ;  /* 0x00000003000085a7 */ /* 0x000ea400080010ff */
[----:B--2---:R-:W-:Y:S05]  /*8820*/  @!P0 BRA `(.L_x_141) ;  /* 0xfffffffc00f08947 */ /* 0x004fea000383ffff */
[----:B------:R-:W-:Y:S05]  /*8830*/  BRA `(.L_x_142) ;  /* 0xffffffa800687947 */ /* 0x000fea000383ffff */
.L_x_49:
[----:B------:R-:W-:-:S07]  /*8840*/  MOV R0, UR5 ;  /* 0x0000000500007c02 */ /* 0x000fce0008000f00 */
.L_x_143:
[----:B-1----:R1:W2:Y:S02]  /*8850*/  SYNCS.PHASECHK.TRANS64.TRYWAIT P0, [R0+URZ], R3 ;  /* 0x00000003000075a7 */ /* 0x0022a400080011ff */
[----:B--2---:R-:W-:Y:S05]  /*8860*/  @!P0 NANOSLEEP.SYNCS 0x989680 ;  /* 0x009896800000895d */ /* 0x004fea0003900000 */
[----:B------:R-:W2:Y:S02]  /*8870*/  @!P0 SYNCS.PHASECHK.TRANS64 P0, [R0+URZ], R3 ;  /* 0x00000003000085a7 */ /* 0x000ea400080010ff */
[----:B--2---:R-:W-:Y:S05]  /*8880*/  @!P0 BRA `(.L_x_143) ;  /* 0xfffffffc00f08947 */ /* 0x004fea000383ffff */
[----:B------:R-:W-:Y:S05]  /*8890*/  BRA `(.L_x_144) ;  /* 0xffffffa800747947 */ /* 0x000fea000383ffff */
.L_x_50:
[----:B------:R-:W-:-:S07]  /*88a0*/  MOV R0, UR5 ;  /* 0x0000000500007c02 */ /* 0x000fce0008000f00 */
.L_x_145:
[----:B-1----:R1:W2:Y:S02]  /*88b0*/  SYNCS.PHASECHK.TRANS64.TRYWAIT P0, [R0+URZ], R3 ;  /* 0x00000003000075a7 */ /* 0x0022a400080011ff */
[----:B--2---:R-:W-:Y:S05]  /*88c0*/  @!P0 NANOSLEEP.SYNCS 0x989680 ;  /* 0x009896800000895d */ /* 0x004fea0003900000 */
[----:B------:R-:W2:Y:S02]  /*88d0*/  @!P0 SYNCS.PHASECHK.TRANS64 P0, [R0+URZ], R3 ;  /* 0x00000003000085a7 */ /* 0x000ea400080010ff */
[----:B--2---:R-:W-:Y:S05]  /*88e0*/  @!P0 BRA `(.L_x_145) ;  /* 0xfffffffc00f08947 */ /* 0x004fea000383ffff */
[----:B------:R-:W-:Y:S05]  /*88f0*/  BRA `(.L_x_146) ;  /* 0xffffffa800807947 */ /* 0x000fea000383ffff */
.L_x_51:
[----:B------:R-:W-:-:S07]  /*8900*/  MOV R0, UR5 ;  /* 0x0000000500007c02 */ /* 0x000fce0008000f00 */
.L_x_147:
[----:B-1----:R1:W2:Y:S02]  /*8910*/  SYNCS.PHASECHK.TRANS64.TRYWAIT P0, [R0+URZ], R3 ;  /* 0x00000003000075a7 */ /* 0x0022a400080011ff */
[----:B--2---:R-:W-:Y:S05]  /*8920*/  @!P0 NANOSLEEP.SYNCS 0x989680 ;  /* 0x009896800000895d */ /* 0x004fea0003900000 */
[----:B------:R-:W2:Y:S02]  /*8930*/  @!P0 SYNCS.PHASECHK.TRANS64 P0, [R0+URZ], R3 ;  /* 0x00000003000085a7 */ /* 0x000ea400080010ff */
[----:B--2---:R-:W-:Y:S05]  /*8940*/  @!P0 BRA `(.L_x_147) ;  /* 0xfffffffc00f08947 */ /* 0x004fea000383ffff */
[----:B------:R-:W-:Y:S05]  /*8950*/  BRA `(.L_x_148) ;  /* 0xffffffa8008c7947 */ /* 0x000fea000383ffff */
.L_x_54:
[----:B------:R-:W-:-:S07]  /*8960*/  MOV R4, UR4 ;  /* 0x0000000400047c02 */ /* 0x000fce0008000f00 */
.L_x_149:
[----:B-1----:R1:W2:Y:S02]  /*8970*/  SYNCS.PHASECHK.TRANS64.TRYWAIT P1, [R4+URZ+0x108], R7 ;  /* 0x00010807040075a7 */ /* 0x0022a400080211ff */
[----:B--2---:R-:W-:Y:S05]  /*8980*/  @!P1 NANOSLEEP.SYNCS 0x989680 ;  /* 0x009896800000995d */ /* 0x004fea0003900000 */
[----:B------:R-:W2:Y:S02]  /*8990*/  @!P1 SYNCS.PHASECHK.TRANS64 P1, [R4+URZ+0x108], R7 ;  /* 0x00010807040095a7 */ /* 0x000ea400080210ff */
[----:B--2---:R-:W-:Y:S05]  /*89a0*/  @!P1 BRA `(.L_x_149) ;  /* 0xfffffffc00f09947 */ /* 0x004fea000383ffff */
[----:B------:R-:W-:Y:S05]  /*89b0*/  BRA `(.L_x_150) ;  /* 0xffffffa800f87947 */ /* 0x000fea000383ffff */
.L_x_55:
[----:B-1----:R-:W-:-:S07]  /*89c0*/  MOV R4, UR4 ;  /* 0x0000000400047c02 */ /* 0x002fce0008000f00 */
.L_x_151:
[----:B-1----:R1:W2:Y:S02]  /*89d0*/  SYNCS.PHASECHK.TRANS64.TRYWAIT P1, [R4+URZ+0x100], R5 ;  /* 0x00010005040075a7 */ /* 0x0022a400080211ff */
[----:B--2---:R-:W-:Y:S05]  /*89e0*/  @!P1 NANOSLEEP.SYNCS 0x989680 ;  /* 0x009896800000995d */ /* 0x004fea0003900000 */
[----:B------:R-:W2:Y:S02]  /*89f0*/  @!P1 SYNCS.PHASECHK.TRANS64 P1, [R4+URZ+0x100], R5 ;  /* 0x00010005040095a7 */ /* 0x000ea400080210ff */
[----:B--2---:R-:W-:Y:S05]  /*8a00*/  @!P1 BRA `(.L_x_151) ;  /* 0xfffffffc00f09947 */ /* 0x004fea000383ffff */
[----:B------:R-:W-:Y:S05]  /*8a10*/  BRA `(.L_x_152) ;  /* 0xffffffac00007947 */ /* 0x000fea000383ffff */
.L_x_63:
[----:B------:R-:W-:-:S07]  /*8a20*/  MOV R2, UR20 ;  /* 0x0000001400027c02 */ /* 0x000fce0008000f00 */
.L_x_153:
[----:B-1----:R1:W2:Y:S02]  /*8a30*/  SYNCS.PHASECHK.TRANS64.TRYWAIT P0, [R2+URZ+0x100], R5 ;  /* 0x00010005020075a7 */ /* 0x0022a400080011ff */
[----:B--2---:R-:W-:Y:S05]  /*8a40*/  @!P0 NANOSLEEP.SYNCS 0x989680 ;  /* 0x009896800000895d */ /* 0x004fea0003900000 */
[----:B------:R-:W2:Y:S02]  /*8a50*/  @!P0 SYNCS.PHASECHK.TRANS64 P0, [R2+URZ+0x100], R5 ;  /* 0x00010005020085a7 */ /* 0x000ea400080010ff */
[----:B--2---:R-:W-:Y:S05]  /*8a60*/  @!P0 BRA `(.L_x_153) ;  /* 0xfffffffc00f08947 */ /* 0x004fea000383ffff */
[----:B------:R-:W-:Y:S05]  /*8a70*/  BRA `(.L_x_154) ;  /* 0xffffffb000947947 */ /* 0x000fea000383ffff */
.L_x_64:
[----:B------:R-:W-:-:S07]  /*8a80*/  MOV R5, UR25 ;  /* 0x0000001900057c02 */ /* 0x000fce0008000f00 */
.L_x_155:
[----:B-1----:R1:W2:Y:S02]  /*8a90*/  SYNCS.PHASECHK.TRANS64.TRYWAIT P0, [R5+URZ+0x120], R2 ;  /* 0x00012002050075a7 */ /* 0x0022a400080011ff */
[----:B--2---:R-:W-:Y:S05]  /*8aa0*/  @!P0 NANOSLEEP.SYNCS 0x989680 ;  /* 0x009896800000895d */ /* 0x004fea0003900000 */
[----:B------:R-:W2:Y:S02]  /*8ab0*/  @!P0 SYNCS.PHASECHK.TRANS64 P0, [R5+URZ+0x120], R2 ;  /* 0x00012002050085a7 */ /* 0x000ea400080010ff */
[----:B--2---:R-:W-:Y:S05]  /*8ac0*/  @!P0 BRA `(.L_x_155) ;  /* 0xfffffffc00f08947 */ /* 0x004fea000383ffff */
[----:B------:R-:W-:Y:S05]  /*8ad0*/  BRA `(.L_x_156) ;  /* 0xffffffb000b07947 */ /* 0x000fea000383ffff */
.L_x_67:
[----:B-1----:R-:W-:Y:S07]  /*8ae0*/  MOV R2, UR18 ;  /* 0x0000001200027c02 */ /* 0x002fee0008000f00 */
.L_x_157:
[----:B-1----:R1:W2:Y:S02]  /*8af0*/  SYNCS.PHASECHK.TRANS64.TRYWAIT P0, [R2+URZ], R5 ;  /* 0x00000005020075a7 */ /* 0x0022a400080011ff */
[----:B--2---:R-:W-:Y:S05]  /*8b00*/  @!P0 NANOSLEEP.SYNCS 0x989680 ;  /* 0x009896800000895d */ /* 0x004fea0003900000 */
[----:B------:R-:W2:Y:S02]  /*8b10*/  @!P0 SYNCS.PHASECHK.TRANS64 P0, [R2+URZ], R5 ;  /* 0x00000005020085a7 */ /* 0x000ea400080010ff */
[----:B--2---:R-:W-:Y:S05]  /*8b20*/  @!P0 BRA `(.L_x_157) ;  /* 0xfffffffc00f08947 */ /* 0x004fea000383ffff */
[----:B------:R-:W-:Y:S05]  /*8b30*/  BRA `(.L_x_66) ;  /* 0xffffffb000d47947 */ /* 0x000fea000383ffff */
.L_x_70:
[----:B------:R-:W-:-:S07]  /*8b40*/  MOV R2, UR4 ;  /* 0x0000000400027c02 */ /* 0x000fce0008000f00 */
.L_x_158:
[----:B-1----:R1:W3:Y:S02]  /*8b50*/  SYNCS.PHASECHK.TRANS64.TRYWAIT P0, [R2+URZ], R3 ;  /* 0x00000003020075a7 */ /* 0x0022e400080011ff */
[----:B---3--:R-:W-:Y:S05]  /*8b60*/  @!P0 NANOSLEEP.SYNCS 0x989680 ;  /* 0x009896800000895d */ /* 0x008fea0003900000 */
[----:B------:R-:W3:Y:S02]  /*8b70*/  @!P0 SYNCS.PHASECHK.TRANS64 P0, [R2+URZ], R3 ;  /* 0x00000003020085a7 */ /* 0x000ee400080010ff */
[----:B---3--:R-:W-:Y:S05]  /*8b80*/  @!P0 BRA `(.L_x_158) ;  /* 0xfffffffc00f08947 */ /* 0x008fea000383ffff */
[----:B------:R-:W-:Y:S05]  /*8b90*/  BRA `(.L_x_159) ;  /* 0xffffffb400d47947 */ /* 0x000fea000383ffff */
.L_x_71:
[----:B------:R-:W-:-:S07]  /*8ba0*/  MOV R2, UR4 ;  /* 0x0000000400027c02 */ /* 0x000fce0008000f00 */
.L_x_160:
[----:B-1----:R1:W2:Y:S02]  /*8bb0*/  SYNCS.PHASECHK.TRANS64.TRYWAIT P0, [R2+URZ], R3 ;  /* 0x00000003020075a7 */ /* 0x0022a400080011ff */
[----:B--2---:R-:W-:Y:S05]  /*8bc0*/  @!P0 NANOSLEEP.SYNCS 0x989680 ;  /* 0x009896800000895d */ /* 0x004fea0003900000 */
[----:B------:R-:W2:Y:S02]  /*8bd0*/  @!P0 SYNCS.PHASECHK.TRANS64 P0, [R2+URZ], R3 ;  /* 0x00000003020085a7 */ /* 0x000ea400080010ff */
[----:B--2---:R-:W-:Y:S05]  /*8be0*/  @!P0 BRA `(.L_x_160) ;  /* 0xfffffffc00f08947 */ /* 0x004fea000383ffff */
[----:B------:R-:W-:Y:S05]  /*8bf0*/  BRA `(.L_x_161) ;  /* 0xffffffb400e07947 */ /* 0x000fea000383ffff */
.L_x_76:
[----:B------:R-:W-:Y:S07]  /*8c00*/  MOV R0, UR24 ;  /* 0x0000001800007c02 */ /* 0x000fee0008000f00 */
.L_x_162:
[----:B---3--:R3:W4:Y:S02]  /*8c10*/  SYNCS.PHASECHK.TRANS64.TRYWAIT P0, [R0+URZ+0x100], R5 ;  /* 0x00010005000075a7 */ /* 0x00872400080011ff */
[----:B----4-:R-:W-:Y:S05]  /*8c20*/  @!P0 NANOSLEEP.SYNCS 0x989680 ;  /* 0x009896800000895d */ /* 0x010fea0003900000 */
[----:B------:R-:W4:Y:S02]  /*8c30*/  @!P0 SYNCS.PHASECHK.TRANS64 P0, [R0+URZ+0x100], R5 ;  /* 0x00010005000085a7 */ /* 0x000f2400080010ff */
[----:B----4-:R-:W-:Y:S05]  /*8c40*/  @!P0 BRA `(.L_x_162) ;  /* 0xfffffffc00f08947 */ /* 0x010fea000383ffff */
[----:B------:R-:W-:Y:S05]  /*8c50*/  BRA `(.L_x_163) ;  /* 0xffffffbc00247947 */ /* 0x000fea000383ffff */
.L_x_79:
[----:B------:R-:W-:Y:S07]  /*8c60*/  MOV R0, UR24 ;  /* 0x0000001800007c02 */ /* 0x000fee0008000f00 */
.L_x_164:
[----:B---3--:R3:W4:Y:S02]  /*8c70*/  SYNCS.PHASECHK.TRANS64.TRYWAIT P2, [R0+URZ+0xf8], R9 ;  /* 0x0000f809000075a7 */ /* 0x00872400080411ff */
[----:B----4-:R-:W-:Y:S05]  /*8c80*/  @!P2 NANOSLEEP.SYNCS 0x989680 ;  /* 0x009896800000a95d */ /* 0x010fea0003900000 */
[----:B------:R-:W4:Y:S02]  /*8c90*/  @!P2 SYNCS.PHASECHK.TRANS64 P2, [R0+URZ+0xf8], R9 ;  /* 0x0000f8090000a5a7 */ /* 0x000f2400080410ff */
[----:B----4-:R-:W-:Y:S05]  /*8ca0*/  @!P2 BRA `(.L_x_164) ;  /* 0xfffffffc00f0a947 */ /* 0x010fea000383ffff */
[----:B------:R-:W-:Y:S05]  /*8cb0*/  BRA `(.L_x_78) ;  /* 0xffffffc000847947 */ /* 0x000fea000383ffff */
.L_x_82:
[----:B------:R-:W-:Y:S07]  /*8cc0*/  MOV R2, UR7 ;  /* 0x0000000700027c02 */ /* 0x000fee0008000f00 */
.L_x_165:
[----:B-1----:R1:W3:Y:S02]  /*8cd0*/  SYNCS.PHASECHK.TRANS64.TRYWAIT P1, [R2+URZ+0xd8], R9 ;  /* 0x0000d809020075a7 */ /* 0x0022e400080211ff */
[----:B---3--:R-:W-:Y:S05]  /*8ce0*/  @!P1 NANOSLEEP.SYNCS 0x989680 ;  /* 0x009896800000995d */ /* 0x008fea0003900000 */
[----:B------:R-:W3:Y:S02]  /*8cf0*/  @!P1 SYNCS.PHASECHK.TRANS64 P1, [R2+URZ+0xd8], R9 ;  /* 0x0000d809020095a7 */ /* 0x000ee400080210ff */
[----:B---3--:R-:W-:Y:S05]  /*8d00*/  @!P1 BRA `(.L_x_165) ;  /* 0xfffffffc00f09947 */ /* 0x008fea000383ffff */
[----:B------:R-:W-:Y:S05]  /*8d10*/  BRA `(.L_x_166) ;  /* 0xffffffc400407947 */ /* 0x000fea000383ffff */
.L_x_83:
[----:B------:R-:W-:Y:S07]  /*8d20*/  MOV R0, UR4 ;  /* 0x0000000400007c02 */ /* 0x000fee0008000f00 */
.L_x_167:
[----:B-1----:R1:W3:Y:S02]  /*8d30*/  SYNCS.PHASECHK.TRANS64.TRYWAIT P0, [R0+URZ+0xd8], R9 ;  /* 0x0000d809000075a7 */ /* 0x0022e400080011ff */
[----:B---3--:R-:W-:Y:S05]  /*8d40*/  @!P0 NANOSLEEP.SYNCS 0x989680 ;  /* 0x009896800000895d */ /* 0x008fea0003900000 */
[----:B------:R-:W3:Y:S02]  /*8d50*/  @!P0 SYNCS.PHASECHK.TRANS64 P0, [R0+URZ+0xd8], R9 ;  /* 0x0000d809000085a7 */ /* 0x000ee400080010ff */
[----:B---3--:R-:W-:Y:S05]  /*8d60*/  @!P0 BRA `(.L_x_167) ;  /* 0xfffffffc00f08947 */ /* 0x008fea000383ffff */
[----:B------:R-:W-:Y:S05]  /*8d70*/  BRA `(.L_x_168) ;  /* 0xffffffc400b07947 */ /* 0x000fea000383ffff */
.L_x_85:
[----:B------:R-:W-:-:S07]  /*8d80*/  MOV R0, UR4 ;  /* 0x0000000400007c02 */ /* 0x000fce0008000f00 */
.L_x_169:
[----:B-1----:R1:W3:Y:S02]  /*8d90*/  SYNCS.PHASECHK.TRANS64.TRYWAIT P0, [R0+URZ], R3 ;  /* 0x00000003000075a7 */ /* 0x0022e400080011ff */
[----:B---3--:R-:W-:Y:S05]  /*8da0*/  @!P0 NANOSLEEP.SYNCS 0x989680 ;  /* 0x009896800000895d */ /* 0x008fea0003900000 */
[----:B------:R-:W3:Y:S02]  /*8db0*/  @!P0 SYNCS.PHASECHK.TRANS64 P0, [R0+URZ], R3 ;  /* 0x00000003000085a7 */ /* 0x000ee400080010ff */
[----:B---3--:R-:W-:Y:S05]  /*8dc0*/  @!P0 BRA `(.L_x_169) ;  /* 0xfffffffc00f08947 */ /* 0x008fea000383ffff */
[----:B------:R-:W-:Y:S05]  /*8dd0*/  BRA `(.L_x_170) ;  /* 0xffffffc800347947 */ /* 0x000fea000383ffff */
.L_x_86:
[----:B------:R-:W-:-:S07]  /*8de0*/  MOV R0, UR5 ;  /* 0x0000000500007c02 */ /* 0x000fce0008000f00 */
.L_x_171:
[----:B-1----:R1:W3:Y:S02]  /*8df0*/  SYNCS.PHASECHK.TRANS64.TRYWAIT P0, [R0+URZ], R3 ;  /* 0x00000003000075a7 */ /* 0x0022e400080011ff */
[----:B---3--:R-:W-:Y:S05]  /*8e00*/  @!P0 NANOSLEEP.SYNCS 0x989680 ;  /* 0x009896800000895d */ /* 0x008fea0003900000 */
[----:B------:R-:W3:Y:S02]  /*8e10*/  @!P0 SYNCS.PHASECHK.TRANS64 P0, [R0+URZ], R3 ;  /* 0x00000003000085a7 */ /* 0x000ee400080010ff */
[----:B---3--:R-:W-:Y:S05]  /*8e20*/  @!P0 BRA `(.L_x_171) ;  /* 0xfffffffc00f08947 */ /* 0x008fea000383ffff */
[----:B------:R-:W-:Y:S05]  /*8e30*/  BRA `(.L_x_172) ;  /* 0xffffffc800407947 */ /* 0x000fea000383ffff */
.L_x_88:
[----:B------:R-:W-:Y:S07]  /*8e40*/  MOV R0, UR49 ;  /* 0x0000003100007c02 */ /* 0x000fee0008000f00 */
.L_x_173:
[----:B-1----:R1:W2:Y:S02]  /*8e50*/  SYNCS.PHASECHK.TRANS64.TRYWAIT P0, [R0+URZ+0x100], R3 ;  /* 0x00010003000075a7 */ /* 0x0022a400080011ff */
[----:B--2---:R-:W-:Y:S05]  /*8e60*/  @!P0 NANOSLEEP.SYNCS 0x989680 ;  /* 0x009896800000895d */ /* 0x004fea0003900000 */
[----:B------:R-:W2:Y:S02]  /*8e70*/  @!P0 SYNCS.PHASECHK.TRANS64 P0, [R0+URZ+0x100], R3 ;  /* 0x00010003000085a7 */ /* 0x000ea400080010ff */
[----:B--2---:R-:W-:Y:S05]  /*8e80*/  @!P0 BRA `(.L_x_173) ;  /* 0xfffffffc00f08947 */ /* 0x004fea000383ffff */
[----:B------:R-:W-:Y:S05]  /*8e90*/  BRA `(.L_x_174) ;  /* 0xffffffcc00447947 */ /* 0x000fea000383ffff */
.L_x_98:
[----:B-1----:R1:W3:Y:S02]  /*8ea0*/  SYNCS.PHASECHK.TRANS64.TRYWAIT P1, [R3+URZ+0xc0], R2 ;  /* 0x0000c002030075a7 */ /* 0x0022e400080211ff */
[----:B---3--:R-:W-:Y:S05]  /*8eb0*/  @!P1 NANOSLEEP.SYNCS 0x989680 ;  /* 0x009896800000995d */ /* 0x008fea0003900000 */
[----:B------:R-:W3:Y:S02]  /*8ec0*/  @!P1 SYNCS.PHASECHK.TRANS64 P1, [R3+URZ+0xc0], R2 ;  /* 0x0000c002030095a7 */ /* 0x000ee400080210ff */
[----:B---3--:R-:W-:Y:S05]  /*8ed0*/  @!P1 BRA `(.L_x_98) ;  /* 0xfffffffc00f09947 */ /* 0x008fea000383ffff */
[----:B------:R-:W-:Y:S05]  /*8ee0*/  BRA `(.L_x_97) ;  /* 0xffffffdc00287947 */ /* 0x000fea000383ffff */
.L_x_100:
[----:B--2---:R2:W3:Y:S02]  /*8ef0*/  SYNCS.PHASECHK.TRANS64.TRYWAIT P0, [R83+URZ+0x110], R0 ;  /* 0x00011000530075a7 */ /* 0x0044e400080011ff */
[----:B---3--:R-:W-:Y:S05]  /*8f00*/  @!P0 NANOSLEEP.SYNCS 0x989680 ;  /* 0x009896800000895d */ /* 0x008fea0003900000 */
[----:B------:R-:W3:Y:S02]  /*8f10*/  @!P0 SYNCS.PHASECHK.TRANS64 P0, [R83+URZ+0x110], R0 ;  /* 0x00011000530085a7 */ /* 0x000ee400080010ff */
[----:B---3--:R-:W-:Y:S05]  /*8f20*/  @!P0 BRA `(.L_x_100) ;  /* 0xfffffffc00f08947 */ /* 0x008fea000383ffff */
[----:B------:R-:W-:Y:S05]  /*8f30*/  BRA `(.L_x_99) ;  /* 0xffffffdc00a07947 */ /* 0x000fea000383ffff */
.L_x_111:
[----:B-1----:R1:W2:Y:S02]  /*8f40*/  SYNCS.PHASECHK.TRANS64.TRYWAIT P0, [R3+URZ+0xc0], R34 ;  /* 0x0000c022030075a7 */ /* 0x0022a400080011ff */
[----:B--2---:R-:W-:Y:S05]  /*8f50*/  @!P0 NANOSLEEP.SYNCS 0x989680 ;  /* 0x009896800000895d */ /* 0x004fea0003900000 */
[----:B------:R-:W2:Y:S02]  /*8f60*/  @!P0 SYNCS.PHASECHK.TRANS64 P0, [R3+URZ+0xc0], R34 ;  /* 0x0000c022030085a7 */ /* 0x000ea400080010ff */
[----:B--2---:R-:W-:Y:S05]  /*8f70*/  @!P0 BRA `(.L_x_111) ;  /* 0xfffffffc00f08947 */ /* 0x004fea000383ffff */
[----:B------:R-:W-:Y:S05]  /*8f80*/  BRA `(.L_x_110) ;  /* 0xffffffe400f87947 */ /* 0x000fea000383ffff */
        .weak           $__internal_0_$__cuda_sm10x_tcgen05_guardrail_trap_col_being_dealloced_not_returned_by_alloc
        .type           $__internal_0_$__cuda_sm10x_tcgen05_guardrail_trap_col_being_dealloced_not_returned_by_alloc,@function
        .size           $__internal_0_$__cuda_sm10x_tcgen05_guardrail_trap_col_being_dealloced_not_returned_by_alloc,($__internal_1_$__cuda_sm10x_tcgen05_guardrail_trap_phase_invalid_during_alloc - $__internal_0_$__cuda_sm10x_tcgen05_guardrail_trap_col_being_dealloced_not_returned_by_alloc)
$__internal_0_$__cuda_sm10x_tcgen05_guardrail_trap_col_being_dealloced_not_returned_by_alloc:
[----:B------:R-:W-:Y:S05]  /*8f90*/  BPT.TRAP 0x1 ;  /* 0x000000040000795c */ /* 0x000fea0000300000 */
[----:B------:R-:W-:-:S04]  /*8fa0*/  MOV R3, 0x0 ;  /* 0x0000000000037802 */ /* 0x000fc80000000f00 */
[----:B------:R-:W-:Y:S05]  /*8fb0*/  RET.REL.NODEC R2 `(_ZN7cutlass13device_kernelINS_4conv6kernel13ConvUniversalINS1_16ConvProblemShapeILNS1_8OperatorE1ELi3EEENS1_10collective14CollectiveConvINS1_47MainloopSm100TmaUmmaWarpSpecializedImplicitGemmILS5_1ELi12ELi3ELi1ELi2EN4cute5tupleIJNSA_1CILi2EEENSC_ILi1EEESE_EEEEENSB_IJNSC_ILi64EEESH_NSB_IJNSC_ILi32EEEEEEEEENS_10tfloat32_tESL_NSA_8TiledMMAINSA_8MMA_AtomIJNSA_17SM100_MMA_TF32_SSISL_SL_fLi64ELi64ELNSA_4UMMA5MajorE0ELSQ_1ELNSP_7ScaleInE0ELSR_0EEEEEENSA_6LayoutINSB_IJSE_SE_SE_EEENSB_IJNSC_ILi0EEESW_SW_EEEEENSB_IJNSA_10UnderscoreESZ_SZ_EEEEENS7_6detail27Sm100ImplicitGemmTileTraitsINSA_20SM90_TMA_LOAD_IM2COLENSA_14ComposedLayoutINSA_7SwizzleILi3ELi4ELi3EEENSA_18smem_ptr_flag_bitsILi32EEENSU_INSB_IJNSC_ILi8EEESI_EEENSB_IJSI_SE_EEEEEEEvEENS13_INSA_23SM90_TMA_LOAD_MULTICASTENS15_INS16_ILi2ELi5ELi2EEES19_NSU_INSB_IJSI_NSC_ILi4EEEEEENSB_IJSE_SI_EEEEEEEvEEEENS_8epilogue10collective18CollectiveEpilogueINS1P_23Sm100TmaWarpSpecializedILi3ELi2ELi16ELb1ELb0EEEJSK_NSB_IJNSU_ISH_SE_EENSU_ISI_SE_EEEEESL_NSB_IJNSB_IJllllEEESE_SW_EEESL_S1Y_NS1P_6fusion15FusionCallbacksIS1T_NS1Z_17LinearCombinationISL_fSL_fLNS_15FloatRoundStyleE2EEESK_S1W_JEEENSA_5SM1004TMEM4LOAD26SM100_TMEM_LOAD_16dp128b8xES14_S1E_NSA_17SM75_U32x4_LDSM_NENSA_21SM90_TMA_STORE_IM2COLES1E_NSA_17SM90_U32x4_STSM_NENSA_39AutoVectorizingCopyWithAssumedAlignmentILi128EEEEEEvvEEEEvNT_6ParamsE) ;  /* 0xffffff7002107950 */ /* 0x000fea0003c3ffff */
        .weak           $__internal_1_$__cuda_sm10x_tcgen05_guardrail_trap_phase_invalid_during_alloc
        .type           $__internal_1_$__cuda_sm10x_tcgen05_guardrail_trap_phase_invalid_during_alloc,@function
        .size           $__internal_1_$__cuda_sm10x_tcgen05_guardrail_trap_phase_invalid_during_alloc,($__internal_2_$__cuda_sm10x_tcgen05_guardrail_trap_unallocated_columns_being_dealloced - $__internal_1_$__cuda_sm10x_tcgen05_guardrail_trap_phase_invalid_during_alloc)
$__internal_1_$__cuda_sm10x_tcgen05_guardrail_trap_phase_invalid_during_alloc:
[----:B------:R-:W-:Y:S05]  /*8fc0*/  BPT.TRAP 0x1 ;  /* 0x000000040000795c */ /* 0x000fea0000300000 */
[----:B------:R-:W-:-:S04]  /*8fd0*/  HFMA2 R5, -RZ, RZ, 0, 0 ;  /* 0x00000000ff057431 */ /* 0x000fc800000001ff */
[----:B------:R-:W-:Y:S05]  /*8fe0*/  RET.REL.NODEC R4 `(_ZN7cutlass13device_kernelINS_4conv6kernel13ConvUniversalINS1_16ConvProblemShapeILNS1_8OperatorE1ELi3EEENS1_10collective14CollectiveConvINS1_47MainloopSm100TmaUmmaWarpSpecializedImplicitGemmILS5_1ELi12ELi3ELi1ELi2EN4cute5tupleIJNSA_1CILi2EEENSC_ILi1EEESE_EEEEENSB_IJNSC_ILi64EEESH_NSB_IJNSC_ILi32EEEEEEEEENS_10tfloat32_tESL_NSA_8TiledMMAINSA_8MMA_AtomIJNSA_17SM100_MMA_TF32_SSISL_SL_fLi64ELi64ELNSA_4UMMA5MajorE0ELSQ_1ELNSP_7ScaleInE0ELSR_0EEEEEENSA_6LayoutINSB_IJSE_SE_SE_EEENSB_IJNSC_ILi0EEESW_SW_EEEEENSB_IJNSA_10UnderscoreESZ_SZ_EEEEENS7_6detail27Sm100ImplicitGemmTileTraitsINSA_20SM90_TMA_LOAD_IM2COLENSA_14ComposedLayoutINSA_7SwizzleILi3ELi4ELi3EEENSA_18smem_ptr_flag_bitsILi32EEENSU_INSB_IJNSC_ILi8EEESI_EEENSB_IJSI_SE_EEEEEEEvEENS13_INSA_23SM90_TMA_LOAD_MULTICASTENS15_INS16_ILi2ELi5ELi2EEES19_NSU_INSB_IJSI_NSC_ILi4EEEEEENSB_IJSE_SI_EEEEEEEvEEEENS_8epilogue10collective18CollectiveEpilogueINS1P_23Sm100TmaWarpSpecializedILi3ELi2ELi16ELb1ELb0EEEJSK_NSB_IJNSU_ISH_SE_EENSU_ISI_SE_EEEEESL_NSB_IJNSB_IJllllEEESE_SW_EEESL_S1Y_NS1P_6fusion15FusionCallbacksIS1T_NS1Z_17LinearCombinationISL_fSL_fLNS_15FloatRoundStyleE2EEESK_S1W_JEEENSA_5SM1004TMEM4LOAD26SM100_TMEM_LOAD_16dp128b8xES14_S1E_NSA_17SM75_U32x4_LDSM_NENSA_21SM90_TMA_STORE_IM2COLES1E_NSA_17SM90_U32x4_STSM_NENSA_39AutoVectorizingCopyWithAssumedAlignmentILi128EEEEEEvvEEEEvNT_6ParamsE) ;  /* 0xffffff7004047950 */ /* 0x000fea0003c3ffff */
        .weak           $__internal_2_$__cuda_sm10x_tcgen05_guardrail_trap_unallocated_columns_being_dealloced
        .type           $__internal_2_$__cuda_sm10x_tcgen05_guardrail_trap_unallocated_columns_being_dealloced,@function
        .size           $__internal_2_$__cuda_sm10x_tcgen05_guardrail_trap_unallocated_columns_being_dealloced,(.L_x_176 - $__internal_2_$__cuda_sm10x_tcgen05_guardrail_trap_unallocated_columns_being_dealloced)
$__internal_2_$__cuda_sm10x_tcgen05_guardrail_trap_unallocated_columns_being_dealloced:
[----:B------:R-:W-:Y:S05]  /*8ff0*/  BPT.TRAP 0x1 ;  /* 0x000000040000795c */ /* 0x000fea0000300000 */
[----:B------:R-:W-:-:S04]  /*9000*/  MOV R3, 0x0 ;  /* 0x0000000000037802 */ /* 0x000fc80000000f00 */
[----:B------:R-:W-:Y:S05]  /*9010*/  RET.REL.NODEC R2 `(_ZN7cutlass13device_kernelINS_4conv6kernel13ConvUniversalINS1_16ConvProblemShapeILNS1_8OperatorE1ELi3EEENS1_10collective14CollectiveConvINS1_47MainloopSm100TmaUmmaWarpSpecializedImplicitGemmILS5_1ELi12ELi3ELi1ELi2EN4cute5tupleIJNSA_1CILi2EEENSC_ILi1EEESE_EEEEENSB_IJNSC_ILi64EEESH_NSB_IJNSC_ILi32EEEEEEEEENS_10tfloat32_tESL_NSA_8TiledMMAINSA_8MMA_AtomIJNSA_17SM100_MMA_TF32_SSISL_SL_fLi64ELi64ELNSA_4UMMA5MajorE0ELSQ_1ELNSP_7ScaleInE0ELSR_0EEEEEENSA_6LayoutINSB_IJSE_SE_SE_EEENSB_IJNSC_ILi0EEESW_SW_EEEEENSB_IJNSA_10UnderscoreESZ_SZ_EEEEENS7_6detail27Sm100ImplicitGemmTileTraitsINSA_20SM90_TMA_LOAD_IM2COLENSA_14ComposedLayoutINSA_7SwizzleILi3ELi4ELi3EEENSA_18smem_ptr_flag_bitsILi32EEENSU_INSB_IJNSC_ILi8EEESI_EEENSB_IJSI_SE_EEEEEEEvEENS13_INSA_23SM90_TMA_LOAD_MULTICASTENS15_INS16_ILi2ELi5ELi2EEES19_NSU_INSB_IJSI_NSC_ILi4EEEEEENSB_IJSE_SI_EEEEEEEvEEEENS_8epilogue10collective18CollectiveEpilogueINS1P_23Sm100TmaWarpSpecializedILi3ELi2ELi16ELb1ELb0EEEJSK_NSB_IJNSU_ISH_SE_EENSU_ISI_SE_EEEEESL_NSB_IJNSB_IJllllEEESE_SW_EEESL_S1Y_NS1P_6fusion15FusionCallbacksIS1T_NS1Z_17LinearCombinationISL_fSL_fLNS_15FloatRoundStyleE2EEESK_S1W_JEEENSA_5SM1004TMEM4LOAD26SM100_TMEM_LOAD_16dp128b8xES14_S1E_NSA_17SM75_U32x4_LDSM_NENSA_21SM90_TMA_STORE_IM2COLES1E_NSA_17SM90_U32x4_STSM_NENSA_39AutoVectorizingCopyWithAssumedAlignmentILi128EEEEEEvvEEEEvNT_6ParamsE) ;  /* 0xffffff6c02f87950 */ /* 0x000fea0003c3ffff */
.L_x_175:
[----:B------:R-:W-:-:S00]  /*9020*/  BRA `(.L_x_175) ;  /* 0xfffffffc00fc7947 */ /* 0x000fc0000383ffff */
[----:B------:R-:W-:-:S00]  /*9030*/  NOP ;  /* 0x0000000000007918 */ /* 0x000fc00000000000 */
        /* <DEDUP_REMOVED lines=12> */
.L_x_176:


//--------------------- .nv.global.init           --------------------------
	.section	.nv.global.init,"aw",@progbits
.nv.global.init:
	.type		$str$29,@object
	.size		$str$29,($str$30 - $str$29)
$str$29:
        /*0000*/ 	.byte	0x28, 0x61, 0x64, 0x64, 0x72, 0x65, 0x73, 0x73, 0x20, 0x26, 0x20, 0x6d, 0x61, 0x73, 0x6b, 0x29
        /*0010*/ 	.byte	0x20, 0x3d, 0x3d, 0x20, 0x30, 0x00
	.type		$str$30,@object
	.size		$str$30,($str$28 - $str$30)
$str$30:
        /*0016*/ 	.byte	0x2f, 0x74, 0x6d, 0x70, 0x2f, 0x63, 0x75, 0x74, 0x6c, 0x61, 0x73, 0x73, 0x5f, 0x73, 0x77, 0x65
        /*0026*/ 	.byte	0x65, 0x70, 0x5f, 0x73, 0x72, 0x63, 0x2f, 0x69, 0x6e, 0x63, 0x6c, 0x75, 0x64, 0x65, 0x2f, 0x63
        /*0036*/ 	.byte	0x75, 0x74, 0x65, 0x2f, 0x70, 0x6f, 0x69, 0x6e, 0x74, 0x65, 0x72, 0x5f, 0x66, 0x6c, 0x61, 0x67
        /*0046*/ 	.byte	0x67, 0x65, 0x64, 0x2e, 0x68, 0x70, 0x70, 0x00
	.type		$str$28,@object
	.size		$str$28,($str$27 - $str$28)
$str$28:
        /*004e*/ 	.byte	0x2f, 0x74, 0x6d, 0x70, 0x2f, 0x63, 0x75, 0x74, 0x6c, 0x61, 0x73, 0x73, 0x5f, 0x73, 0x77, 0x65
        /*005e*/ 	.byte	0x65, 0x70, 0x5f, 0x73, 0x72, 0x63, 0x2f, 0x69, 0x6e, 0x63, 0x6c, 0x75, 0x64, 0x65, 0x2f, 0x63
        /*006e*/ 	.byte	0x75, 0x74, 0x65, 0x2f, 0x61, 0x74, 0x6f, 0x6d, 0x2f, 0x63, 0x6f, 0x70, 0x79, 0x5f, 0x74, 0x72
        /*007e*/ 	.byte	0x61, 0x69, 0x74, 0x73, 0x5f, 0x73, 0x6d, 0x31, 0x30, 0x30, 0x2e, 0x68, 0x70, 0x70, 0x00
	.type		$str$27,@object
	.size		$str$27,(__unnamed_1 - $str$27)
$str$27:
        /*008d*/ 	.byte	0x28, 0x28, 0x75, 0x69, 0x6e, 0x74, 0x33, 0x32, 0x5f, 0x74, 0x28, 0x74, 0x68, 0x72, 0x65, 0x61
        /*009d*/ 	.byte	0x64, 0x49, 0x64, 0x78, 0x2e, 0x78, 0x29, 0x20, 0x2f, 0x20, 0x33, 0x32, 0x29, 0x20, 0x25, 0x20
        /*00ad*/ 	.byte	0x34, 0x29, 0x20, 0x3d, 0x3d, 0x20, 0x28, 0x28, 0x28, 0x74, 0x6d, 0x65, 0x6d, 0x5f, 0x61, 0x64
        /*00bd*/ 	.byte	0x64, 0x72, 0x20, 0x3e, 0x3e, 0x20, 0x31, 0x36, 0x29, 0x20, 0x2f, 0x20, 0x33, 0x32, 0x29, 0x20
        /*00cd*/ 	.byte	0x25, 0x20, 0x34, 0x29, 0x00
	.type		__unnamed_1,@object
	.size		__unnamed_1,(__unnamed_2 - __unnamed_1)
__unnamed_1:
        /*00d2*/ 	.byte	0x61, 0x75, 0x74, 0x6f, 0x20, 0x63, 0x75, 0x74, 0x65, 0x3a, 0x3a, 0x61, 0x73, 0x5f, 0x70, 0x6f
        /* <DEDUP_REMOVED lines=24> */
        /*0262*/ 	.byte	0x30, 0x34, 0x38, 0x3e, 0x3e, 0x3e, 0x3e, 0x5d, 0x00
	.type		__unnamed_2,@object
	.size		__unnamed_2,(.L_2 - __unnamed_2)
__unnamed_2:
        /* <DEDUP_REMOVED lines=45> */
        /*053b*/ 	.byte	0x3e, 0x3e, 0x3e, 0x5d, 0x00
.L_2:


//--------------------- .nv.shared._ZN7cutlass13device_kernelINS_4conv6kernel13ConvUniversalINS1_16ConvProblemShapeILNS1_8OperatorE1ELi3EEENS1_10collective14CollectiveConvINS1_47MainloopSm100TmaUmmaWarpSpecializedImplicitGemmILS5_1ELi12ELi3ELi1ELi2EN4cute5tupleIJNSA_1CILi2EEENSC_ILi1EEESE_EEEEENSB_IJNSC_ILi64EEESH_NSB_IJNSC_ILi32EEEEEEEEENS_10tfloat32_tESL_NSA_8TiledMMAINSA_8MMA_AtomIJNSA_17SM100_MMA_TF32_SSISL_SL_fLi64ELi64ELNSA_4UMMA5MajorE0ELSQ_1ELNSP_7ScaleInE0ELSR_0EEEEEENSA_6LayoutINSB_IJSE_SE_SE_EEENSB_IJNSC_ILi0EEESW_SW_EEEEENSB_IJNSA_10UnderscoreESZ_SZ_EEEEENS7_6detail27Sm100ImplicitGemmTileTraitsINSA_20SM90_TMA_LOAD_IM2COLENSA_14ComposedLayoutINSA_7SwizzleILi3ELi4ELi3EEENSA_18smem_ptr_flag_bitsILi32EEENSU_INSB_IJNSC_ILi8EEESI_EEENSB_IJSI_SE_EEEEEEEvEENS13_INSA_23SM90_TMA_LOAD_MULTICASTENS15_INS16_ILi2ELi5ELi2EEES19_NSU_INSB_IJSI_NSC_ILi4EEEEEENSB_IJSE_SI_EEEEEEEvEEEENS_8epilogue10collective18CollectiveEpilogueINS1P_23Sm100TmaWarpSpecializedILi3ELi2ELi16ELb1ELb0EEEJSK_NSB_IJNSU_ISH_SE_EENSU_ISI_SE_EEEEESL_NSB_IJNSB_IJllllEEESE_SW_EEESL_S1Y_NS1P_6fusion15FusionCallbacksIS1T_NS1Z_17LinearCombinationISL_fSL_fLNS_15FloatRoundStyleE2EEESK_S1W_JEEENSA_5SM1004TMEM4LOAD26SM100_TMEM_LOAD_16dp128b8xES14_S1E_NSA_17SM75_U32x4_LDSM_NENSA_21SM90_TMA_STORE_IM2COLES1E_NSA_17SM90_U32x4_STSM_NENSA_39AutoVectorizingCopyWithAssumedAlignmentILi128EEEEEEvvEEEEvNT_6ParamsE --------------------------
	.section	.nv.shared._ZN7cutlass13device_kernelINS_4conv6kernel13ConvUniversalINS1_16ConvProblemShapeILNS1_8OperatorE1ELi3EEENS1_10collective14CollectiveConvINS1_47MainloopSm100TmaUmmaWarpSpecializedImplicitGemmILS5_1ELi12ELi3ELi1ELi2EN4cute5tupleIJNSA_1CILi2EEENSC_ILi1EEESE_EEEEENSB_IJNSC_ILi64EEESH_NSB_IJNSC_ILi32EEEEEEEEENS_10tfloat32_tESL_NSA_8TiledMMAINSA_8MMA_AtomIJNSA_17SM100_MMA_TF32_SSISL_SL_fLi64ELi64ELNSA_4UMMA5MajorE0ELSQ_1ELNSP_7ScaleInE0ELSR_0EEEEEENSA_6LayoutINSB_IJSE_SE_SE_EEENSB_IJNSC_ILi0EEESW_SW_EEEEENSB_IJNSA_10UnderscoreESZ_SZ_EEEEENS7_6detail27Sm100ImplicitGemmTileTraitsINSA_20SM90_TMA_LOAD_IM2COLENSA_14ComposedLayoutINSA_7SwizzleILi3ELi4ELi3EEENSA_18smem_ptr_flag_bitsILi32EEENSU_INSB_IJNSC_ILi8EEESI_EEENSB_IJSI_SE_EEEEEEEvEENS13_INSA_23SM90_TMA_LOAD_MULTICASTENS15_INS16_ILi2ELi5ELi2EEES19_NSU_INSB_IJSI_NSC_ILi4EEEEEENSB_IJSE_SI_EEEEEEEvEEEENS_8epilogue10collective18CollectiveEpilogueINS1P_23Sm100TmaWarpSpecializedILi3ELi2ELi16ELb1ELb0EEEJSK_NSB_IJNSU_ISH_SE_EENSU_ISI_SE_EEEEESL_NSB_IJNSB_IJllllEEESE_SW_EEESL_S1Y_NS1P_6fusion15FusionCallbacksIS1T_NS1Z_17LinearCombinationISL_fSL_fLNS_15FloatRoundStyleE2EEESK_S1W_JEEENSA_5SM1004TMEM4LOAD26SM100_TMEM_LOAD_16dp128b8xES14_S1E_NSA_17SM75_U32x4_LDSM_NENSA_21SM90_TMA_STORE_IM2COLES1E_NSA_17SM90_U32x4_STSM_NENSA_39AutoVectorizingCopyWithAssumedAlignmentILi128EEEEEEvvEEEEvNT_6ParamsE,"aw",@nobits
	.sectionflags	@""
	.align	16
	.zero		1024


//--------------------- .nv.shared.reserved.0     --------------------------
	.section	.nv.shared.reserved.0,"aw",@nobits
	.weak		__nv_reservedSMEM_offset_0_alias
	.size		__nv_reservedSMEM_offset_0_alias, 0, 64
	.other		__nv_reservedSMEM_offset_0_alias,@"STO_CUDA_RESERVED_SHARED STV_DEFAULT"
__nv_reservedSMEM_offset_0_alias:
	.zero		0
.nv.shared.reserved.0:
	.zero		64
	.weak		__nv_reservedSMEM_tcgen05_partition
	.type		__nv_reservedSMEM_tcgen05_partition,@object
	.size		__nv_reservedSMEM_tcgen05_partition,(.L_0 - __nv_reservedSMEM_tcgen05_partition)
__nv_reservedSMEM_tcgen05_partition:
	.zero		32
.L_0:


//--------------------- .nv.global                --------------------------
	.section	.nv.global,"aw",@nobits
.nv.global:
	.type		_ZN39_INTERNAL_f467187a_4_k_cu_6c2968b1_34594cute1_E,@object
	.size		_ZN39_INTERNAL_f467187a_4_k_cu_6c2968b1_34594cute1_E,(_ZN39_INTERNAL_f467187a_4_k_cu_6c2968b1_34594cuda3std3__45__cpo6cbeginE - _ZN39_INTERNAL_f467187a_4_k_cu_6c2968b1_34594cute1_E)
_ZN39_INTERNAL_f467187a_4_k_cu_6c2968b1_34594cute1_E:
	.zero		1
	.type		_ZN39_INTERNAL_f467187a_4_k_cu_6c2968b1_34594cuda3std3__45__cpo6cbeginE,@object
	.size		_ZN39_INTERNAL_f467187a_4_k_cu_6c2968b1_34594cuda3std3__45__cpo6cbeginE,(_ZN39_INTERNAL_f467187a_4_k_cu_6c2968b1_34594cuda3std3__48in_placeE - _ZN39_INTERNAL_f467187a_4_k_cu_6c2968b1_34594cuda3std3__45__cpo6cbeginE)
_ZN39_INTERNAL_f467187a_4_k_cu_6c2968b1_34594cuda3std3__45__cpo6cbeginE:
	.zero		1
	.type		_ZN39_INTERNAL_f467187a_4_k_cu_6c2968b1_34594cuda3std3__48in_placeE,@object
	.size		_ZN39_INTERNAL_f467187a_4_k_cu_6c2968b1_34594cuda3std3__48in_placeE,(_ZN39_INTERNAL_f467187a_4_k_cu_6c2968b1_34594cuda3std6ranges3__45__cpo9iter_moveE - _ZN39_INTERNAL_f467187a_4_k_cu_6c2968b1_34594cuda3std3__48in_placeE)
_ZN39_INTERNAL_f467187a_4_k_cu_6c2968b1_34594cuda3std3__48in_placeE:
	.zero		1
	.type		_ZN39_INTERNAL_f467187a_4_k_cu_6c2968b1_34594cuda3std6ranges3__45__cpo9iter_moveE,@object
	.size		_ZN39_INTERNAL_f467187a_4_k_cu_6c2968b1_34594cuda3std6ranges3__45__cpo9iter_moveE,(_ZN39_INTERNAL_f467187a_4_k_cu_6c2968b1_34594cuda3std3__45__cpo5beginE - _ZN39_INTERNAL_f467187a_4_k_cu_6c2968b1_34594cuda3std6ranges3__45__cpo9iter_moveE)
_ZN39_INTERNAL_f467187a_4_k_cu_6c2968b1_34594cuda3std6ranges3__45__cpo9iter_moveE:
	.zero		1
	.type		_ZN39_INTERNAL_f467187a_4_k_cu_6c2968b1_34594cuda3std3__45__cpo5beginE,@object
	.size		_ZN39_INTERNAL_f467187a_4_k_cu_6c2968b1_34594cuda3std3__45__cpo5beginE,(_ZN39_INTERNAL_f467187a_4_k_cu_6c2968b1_34594cuda3std3__441_GLOBAL__N__f467187a_4_k_cu_6c2968b1_34596ignoreE - _ZN39_INTERNAL_f467187a_4_k_cu_6c2968b1_34594cuda3std3__45__cpo5beginE)
_ZN39_INTERNAL_f467187a_4_k_cu_6c2968b1_34594cuda3std3__45__cpo5beginE:
	.zero		1
	.type		_ZN39_INTERNAL_f467187a_4_k_cu_6c2968b1_34594cuda3std3__441_GLOBAL__N__f467187a_4_k_cu_6c2968b1_34596ignoreE,@object
	.size		_ZN39_INTERNAL_f467187a_4_k_cu_6c2968b1_34594cuda3std3__441_GLOBAL__N__f467187a_4_k_cu_6c2968b1_34596ignoreE,(_ZN39_INTERNAL_f467187a_4_k_cu_6c2968b1_34594cute7productE - _ZN39_INTERNAL_f467187a_4_k_cu_6c2968b1_34594cuda3std3__441_GLOBAL__N__f467187a_4_k_cu_6c2968b1_34596ignoreE)
_ZN39_INTERNAL_f467187a_4_k_cu_6c2968b1_34594cuda3std3__441_GLOBAL__N__f467187a_4_k_cu_6c2968b1_34596ignoreE:
	.zero		1
	.type		_ZN39_INTERNAL_f467187a_4_k_cu_6c2968b1_34594cute7productE,@object
	.size		_ZN39_INTERNAL_f467187a_4_k_cu_6c2968b1_34594cute7productE,(_ZN39_INTERNAL_f467187a_4_k_cu_6c2968b1_34594cuda3std3__45__cpo3endE - _ZN39_INTERNAL_f467187a_4_k_cu_6c2968b1_34594cute7productE)
_ZN39_INTERNAL_f467187a_4_k_cu_6c2968b1_34594cute7productE:
	.zero		1
	.type		_ZN39_INTERNAL_f467187a_4_k_cu_6c2968b1_34594cuda3std3__45__cpo3endE,@object
	.size		_ZN39_INTERNAL_f467187a_4_k_cu_6c2968b1_34594cuda3std3__45__cpo3endE,(_ZN39_INTERNAL_f467187a_4_k_cu_6c2968b1_34594cuda3std3__419piecewise_constructE - _ZN39_INTERNAL_f467187a_4_k_cu_6c2968b1_34594cuda3std3__45__cpo3endE)
_ZN39_INTERNAL_f467187a_4_k_cu_6c2968b1_34594cuda3std3__45__cpo3endE:
	.zero		1
	.type		_ZN39_INTERNAL_f467187a_4_k_cu_6c2968b1_34594cuda3std3__419piecewise_constructE,@object
	.size		_ZN39_INTERNAL_f467187a_4_k_cu_6c2968b1_34594cuda3std3__419piecewise_constructE,(_ZN39_INTERNAL_f467187a_4_k_cu_6c2968b1_34594cuda3std3__45__cpo4cendE - _ZN39_INTERNAL_f467187a_4_k_cu_6c2968b1_34594cuda3std3__419piecewise_constructE)
_ZN39_INTERNAL_f467187a_4_k_cu_6c2968b1_34594cuda3std3__419piecewise_constructE:
	.zero		1
	.type		_ZN39_INTERNAL_f467187a_4_k_cu_6c2968b1_34594cuda3std3__45__cpo4cendE,@object
	.size		_ZN39_INTERNAL_f467187a_4_k_cu_6c2968b1_34594cuda3std3__45__cpo4cendE,(_ZN39_INTERNAL_f467187a_4_k_cu_6c2968b1_34594cuda3std6ranges3__45__cpo4swapE - _ZN39_INTERNAL_f467187a_4_k_cu_6c2968b1_34594cuda3std3__45__cpo4cendE)
_ZN39_INTERNAL_f467187a_4_k_cu_6c2968b1_34594cuda3std3__45__cpo4cendE:
	.zero		1
	.type		_ZN39_INTERNAL_f467187a_4_k_cu_6c2968b1_34594cuda3std6ranges3__45__cpo4swapE,@object
	.size		_ZN39_INTERNAL_f467187a_4_k_cu_6c2968b1_34594cuda3std6ranges3__45__cpo4swapE,(.L_10 - _ZN39_INTERNAL_f467187a_4_k_cu_6c2968b1_34594cuda3std6ranges3__45__cpo4swapE)
_ZN39_INTERNAL_f467187a_4_k_cu_6c2968b1_34594cuda3std6ranges3__45__cpo4swapE:
	.zero		1
.L_10:


//--------------------- .nv.constant0._ZN7cutlass13device_kernelINS_4conv6kernel13ConvUniversalINS1_16ConvProblemShapeILNS1_8OperatorE1ELi3EEENS1_10collective14CollectiveConvINS1_47MainloopSm100TmaUmmaWarpSpecializedImplicitGemmILS5_1ELi12ELi3ELi1ELi2EN4cute5tupleIJNSA_1CILi2EEENSC_ILi1EEESE_EEEEENSB_IJNSC_ILi64EEESH_NSB_IJNSC_ILi32EEEEEEEEENS_10tfloat32_tESL_NSA_8TiledMMAINSA_8MMA_AtomIJNSA_17SM100_MMA_TF32_SSISL_SL_fLi64ELi64ELNSA_4UMMA5MajorE0ELSQ_1ELNSP_7ScaleInE0ELSR_0EEEEEENSA_6LayoutINSB_IJSE_SE_SE_EEENSB_IJNSC_ILi0EEESW_SW_EEEEENSB_IJNSA_10UnderscoreESZ_SZ_EEEEENS7_6detail27Sm100ImplicitGemmTileTraitsINSA_20SM90_TMA_LOAD_IM2COLENSA_14ComposedLayoutINSA_7SwizzleILi3ELi4ELi3EEENSA_18smem_ptr_flag_bitsILi32EEENSU_INSB_IJNSC_ILi8EEESI_EEENSB_IJSI_SE_EEEEEEEvEENS13_INSA_23SM90_TMA_LOAD_MULTICASTENS15_INS16_ILi2ELi5ELi2EEES19_NSU_INSB_IJSI_NSC_ILi4EEEEEENSB_IJSE_SI_EEEEEEEvEEEENS_8epilogue10collective18CollectiveEpilogueINS1P_23Sm100TmaWarpSpecializedILi3ELi2ELi16ELb1ELb0EEEJSK_NSB_IJNSU_ISH_SE_EENSU_ISI_SE_EEEEESL_NSB_IJNSB_IJllllEEESE_SW_EEESL_S1Y_NS1P_6fusion15FusionCallbacksIS1T_NS1Z_17LinearCombinationISL_fSL_fLNS_15FloatRoundStyleE2EEESK_S1W_JEEENSA_5SM1004TMEM4LOAD26SM100_TMEM_LOAD_16dp128b8xES14_S1E_NSA_17SM75_U32x4_LDSM_NENSA_21SM90_TMA_STORE_IM2COLES1E_NSA_17SM90_U32x4_STSM_NENSA_39AutoVectorizingCopyWithAssumedAlignmentILi128EEEEEEvvEEEEvNT_6ParamsE --------------------------
	.section	.nv.constant0._ZN7cutlass13device_kernelINS_4conv6kernel13ConvUniversalINS1_16ConvProblemShapeILNS1_8OperatorE1ELi3EEENS1_10collective14CollectiveConvINS1_47MainloopSm100TmaUmmaWarpSpecializedImplicitGemmILS5_1ELi12ELi3ELi1ELi2EN4cute5tupleIJNSA_1CILi2EEENSC_ILi1EEESE_EEEEENSB_IJNSC_ILi64EEESH_NSB_IJNSC_ILi32EEEEEEEEENS_10tfloat32_tESL_NSA_8TiledMMAINSA_8MMA_AtomIJNSA_17SM100_MMA_TF32_SSISL_SL_fLi64ELi64ELNSA_4UMMA5MajorE0ELSQ_1ELNSP_7ScaleInE0ELSR_0EEEEEENSA_6LayoutINSB_IJSE_SE_SE_EEENSB_IJNSC_ILi0EEESW_SW_EEEEENSB_IJNSA_10UnderscoreESZ_SZ_EEEEENS7_6detail27Sm100ImplicitGemmTileTraitsINSA_20SM90_TMA_LOAD_IM2COLENSA_14ComposedLayoutINSA_7SwizzleILi3ELi4ELi3EEENSA_18smem_ptr_flag_bitsILi32EEENSU_INSB_IJNSC_ILi8EEESI_EEENSB_IJSI_SE_EEEEEEEvEENS13_INSA_23SM90_TMA_LOAD_MULTICASTENS15_INS16_ILi2ELi5ELi2EEES19_NSU_INSB_IJSI_NSC_ILi4EEEEEENSB_IJSE_SI_EEEEEEEvEEEENS_8epilogue10collective18CollectiveEpilogueINS1P_23Sm100TmaWarpSpecializedILi3ELi2ELi16ELb1ELb0EEEJSK_NSB_IJNSU_ISH_SE_EENSU_ISI_SE_EEEEESL_NSB_IJNSB_IJllllEEESE_SW_EEESL_S1Y_NS1P_6fusion15FusionCallbacksIS1T_NS1Z_17LinearCombinationISL_fSL_fLNS_15FloatRoundStyleE2EEESK_S1W_JEEENSA_5SM1004TMEM4LOAD26SM100_TMEM_LOAD_16dp128b8xES14_S1E_NSA_17SM75_U32x4_LDSM_NENSA_21SM90_TMA_STORE_IM2COLES1E_NSA_17SM90_U32x4_STSM_NENSA_39AutoVectorizingCopyWithAssumedAlignmentILi128EEEEEEvvEEEEvNT_6ParamsE,"a",@progbits
	.sectionflags	@""
	.align	4
.nv.constant0._ZN7cutlass13device_kernelINS_4conv6kernel13ConvUniversalINS1_16ConvProblemShapeILNS1_8OperatorE1ELi3EEENS1_10collective14CollectiveConvINS1_47MainloopSm100TmaUmmaWarpSpecializedImplicitGemmILS5_1ELi12ELi3ELi1ELi2EN4cute5tupleIJNSA_1CILi2EEENSC_ILi1EEESE_EEEEENSB_IJNSC_ILi64EEESH_NSB_IJNSC_ILi32EEEEEEEEENS_10tfloat32_tESL_NSA_8TiledMMAINSA_8MMA_AtomIJNSA_17SM100_MMA_TF32_SSISL_SL_fLi64ELi64ELNSA_4UMMA5MajorE0ELSQ_1ELNSP_7ScaleInE0ELSR_0EEEEEENSA_6LayoutINSB_IJSE_SE_SE_EEENSB_IJNSC_ILi0EEESW_SW_EEEEENSB_IJNSA_10UnderscoreESZ_SZ_EEEEENS7_6detail27Sm100ImplicitGemmTileTraitsINSA_20SM90_TMA_LOAD_IM2COLENSA_14ComposedLayoutINSA_7SwizzleILi3ELi4ELi3EEENSA_18smem_ptr_flag_bitsILi32EEENSU_INSB_IJNSC_ILi8EEESI_EEENSB_IJSI_SE_EEEEEEEvEENS13_INSA_23SM90_TMA_LOAD_MULTICASTENS15_INS16_ILi2ELi5ELi2EEES19_NSU_INSB_IJSI_NSC_ILi4EEEEEENSB_IJSE_SI_EEEEEEEvEEEENS_8epilogue10collective18CollectiveEpilogueINS1P_23Sm100TmaWarpSpecializedILi3ELi2ELi16ELb1ELb0EEEJSK_NSB_IJNSU_ISH_SE_EENSU_ISI_SE_EEEEESL_NSB_IJNSB_IJllllEEESE_SW_EEESL_S1Y_NS1P_6fusion15FusionCallbacksIS1T_NS1Z_17LinearCombinationISL_fSL_fLNS_15FloatRoundStyleE2EEESK_S1W_JEEENSA_5SM1004TMEM4LOAD26SM100_TMEM_LOAD_16dp128b8xES14_S1E_NSA_17SM75_U32x4_LDSM_NENSA_21SM90_TMA_STORE_IM2COLES1E_NSA_17SM90_U32x4_STSM_NENSA_39AutoVectorizingCopyWithAssumedAlignmentILi128EEEEEEvvEEEEvNT_6ParamsE:
	.zero		3200


//--------------------- SYMBOLS --------------------------

	.type		.nv.reservedSmem.offset0,@object
	.size		.nv.reservedSmem.offset0,0x4
	.type		.nv.reservedSmem.cap,@object
	.size		.nv.reservedSmem.cap,0x4
	.type		__assertfail,@function
